	.target	sm_100a

	.elftype	@"ET_EXEC"


//--------------------- .note.nv.tkinfo           --------------------------
	.section	.note.nv.tkinfo,"",@"SHT_NOTE"
	.sectionflags	@"SHF_NOTE_NV_TKINFO"
	.tkinfo
        /*0018*/ 	.word	0x00000002
        /*0030*/ 	.string	""
        /*0030*/ 	.string	"ptxas"
        /*0030*/ 	.string	"Cuda compilation tools, release 13.0, V13.0.88"
        /*0030*/ 	.string	"Build cuda_13.0.r13.0/compiler.36424714_0"
        /*0030*/ 	.string	"-arch sm_100a -m 64 "



//--------------------- .note.nv.cuinfo           --------------------------
	.section	.note.nv.cuinfo,"",@"SHT_NOTE"
	.sectionflags	@"SHF_NOTE_NV_CUINFO"
        /*0018*/ 	.short	0x0002
        /*001a*/ 	.short	0x0064
        /*001c*/ 	.short	0x0082
	.zero		2


//--------------------- .nv.info                  --------------------------
	.section	.nv.info,"",@"SHT_CUDA_INFO"
	.align	4


	//----- nvinfo : EIATTR_REGCOUNT
	.align		4
        /*0000*/ 	.byte	0x04, 0x2f
        /*0002*/ 	.short	(.L_19 - .L_18)
	.align		4
.L_18:
        /*0004*/ 	.word	index@(_ZN7cutlass13device_kernelINS_4gemm6kernel13GemmUniversalIN4cute5tupleIJiiiiEEENS1_10collective13CollectiveMmaINS1_35MainloopSm100TmaUmmaWarpSpecializedILi2ELi2ELi4ENS5_IJNS4_1CILi4EEENSA_ILi1EEESC_EEEEENS5_IJNSA_ILi64EEENSA_ILi128EEESG_EEEfNS5_IJlSC_lEEEfSI_NS4_8TiledMMAINS4_8MMA_AtomIJNS4_17SM100_MMA_TF32_SSINS_10tfloat32_tESM_fLi64ELi128ELNS4_4UMMA5MajorE0ELSO_0ELNSN_7ScaleInE0ELSP_0EEEEEENS4_6LayoutINS5_IJSC_SC_SC_EEENS5_IJNSA_ILi0EEESU_SU_EEEEENS5_IJNS4_10UnderscoreESX_SX_EEEEENS4_13SM90_TMA_LOADENS4_14ComposedLayoutINS4_7SwizzleILi3ELi4ELi3EEENS4_18smem_ptr_flag_bitsILi32EEENSS_INS5_IJNSA_ILi8EEENSA_ILi32EEEEEENS5_IJS17_SC_EEEEEEEvNS4_8identityENS4_23SM90_TMA_LOAD_MULTICASTES1B_vS1C_EENS_8epilogue10collective18CollectiveEpilogueINS1F_23Sm100TmaWarpSpecializedILi4ELi2ELi16ELb1ELb0EEEJSH_NS5_IJNSS_ISF_SC_EENSS_IS17_SC_EEEEEfSI_fSI_NS1F_6fusion15FusionCallbacksIS1J_NS1N_17LinearCombinationIffffLNS_15FloatRoundStyleE2EEESH_S1M_JEEENS4_5SM1004TMEM4LOAD26SM100_TMEM_LOAD_16dp128b8xES10_S1B_NS4_17SM75_U32x4_LDSM_NENS4_14SM90_TMA_STOREES1B_NS4_17SM90_U32x4_STSM_NENS4_39AutoVectorizingCopyWithAssumedAlignmentILi128EEEEEEvvEEEEvNT_6ParamsE)
        /*0008*/ 	.word	0x00000050


	//----- nvinfo : EIATTR_FRAME_SIZE
	.align		4
.L_19:
        /*000c*/ 	.byte	0x04, 0x11
        /*000e*/ 	.short	(.L_21 - .L_20)
	.align		4
.L_20:
        /*0010*/ 	.word	index@($__internal_2_$__cuda_sm10x_tcgen05_guardrail_trap_unallocated_columns_being_dealloced)
        /*0014*/ 	.word	0x00000000


	//----- nvinfo : EIATTR_FRAME_SIZE
	.align		4
.L_21:
        /*0018*/ 	.byte	0x04, 0x11
        /*001a*/ 	.short	(.L_23 - .L_22)
	.align		4
.L_22:
        /*001c*/ 	.word	index@($__internal_1_$__cuda_sm10x_tcgen05_guardrail_trap_phase_invalid_during_alloc)
        /*0020*/ 	.word	0x00000000


	//----- nvinfo : EIATTR_FRAME_SIZE
	.align		4
.L_23:
        /*0024*/ 	.byte	0x04, 0x11
        /*0026*/ 	.short	(.L_25 - .L_24)
	.align		4
.L_24:
        /*0028*/ 	.word	index@($__internal_0_$__cuda_sm10x_tcgen05_guardrail_trap_col_being_dealloced_not_returned_by_alloc)
        /*002c*/ 	.word	0x00000000


	//----- nvinfo : EIATTR_FRAME_SIZE
	.align		4
.L_25:
        /*0030*/ 	.byte	0x04, 0x11
        /*0032*/ 	.short	(.L_27 - .L_26)
	.align		4
.L_26:
        /*0034*/ 	.word	index@(_ZN7cutlass13device_kernelINS_4gemm6kernel13GemmUniversalIN4cute5tupleIJiiiiEEENS1_10collective13CollectiveMmaINS1_35MainloopSm100TmaUmmaWarpSpecializedILi2ELi2ELi4ENS5_IJNS4_1CILi4EEENSA_ILi1EEESC_EEEEENS5_IJNSA_ILi64EEENSA_ILi128EEESG_EEEfNS5_IJlSC_lEEEfSI_NS4_8TiledMMAINS4_8MMA_AtomIJNS4_17SM100_MMA_TF32_SSINS_10tfloat32_tESM_fLi64ELi128ELNS4_4UMMA5MajorE0ELSO_0ELNSN_7ScaleInE0ELSP_0EEEEEENS4_6LayoutINS5_IJSC_SC_SC_EEENS5_IJNSA_ILi0EEESU_SU_EEEEENS5_IJNS4_10UnderscoreESX_SX_EEEEENS4_13SM90_TMA_LOADENS4_14ComposedLayoutINS4_7SwizzleILi3ELi4ELi3EEENS4_18smem_ptr_flag_bitsILi32EEENSS_INS5_IJNSA_ILi8EEENSA_ILi32EEEEEENS5_IJS17_SC_EEEEEEEvNS4_8identityENS4_23SM90_TMA_LOAD_MULTICASTES1B_vS1C_EENS_8epilogue10collective18CollectiveEpilogueINS1F_23Sm100TmaWarpSpecializedILi4ELi2ELi16ELb1ELb0EEEJSH_NS5_IJNSS_ISF_SC_EENSS_IS17_SC_EEEEEfSI_fSI_NS1F_6fusion15FusionCallbacksIS1J_NS1N_17LinearCombinationIffffLNS_15FloatRoundStyleE2EEESH_S1M_JEEENS4_5SM1004TMEM4LOAD26SM100_TMEM_LOAD_16dp128b8xES10_S1B_NS4_17SM75_U32x4_LDSM_NENS4_14SM90_TMA_STOREES1B_NS4_17SM90_U32x4_STSM_NENS4_39AutoVectorizingCopyWithAssumedAlignmentILi128EEEEEEvvEEEEvNT_6ParamsE)
        /*0038*/ 	.word	0x00000000


	//----- nvinfo : EIATTR_MIN_STACK_SIZE
	.align		4
.L_27:
        /*003c*/ 	.byte	0x04, 0x12
        /*003e*/ 	.short	(.L_29 - .L_28)
	.align		4
.L_28:
        /*0040*/ 	.word	index@(_ZN7cutlass13device_kernelINS_4gemm6kernel13GemmUniversalIN4cute5tupleIJiiiiEEENS1_10collective13CollectiveMmaINS1_35MainloopSm100TmaUmmaWarpSpecializedILi2ELi2ELi4ENS5_IJNS4_1CILi4EEENSA_ILi1EEESC_EEEEENS5_IJNSA_ILi64EEENSA_ILi128EEESG_EEEfNS5_IJlSC_lEEEfSI_NS4_8TiledMMAINS4_8MMA_AtomIJNS4_17SM100_MMA_TF32_SSINS_10tfloat32_tESM_fLi64ELi128ELNS4_4UMMA5MajorE0ELSO_0ELNSN_7ScaleInE0ELSP_0EEEEEENS4_6LayoutINS5_IJSC_SC_SC_EEENS5_IJNSA_ILi0EEESU_SU_EEEEENS5_IJNS4_10UnderscoreESX_SX_EEEEENS4_13SM90_TMA_LOADENS4_14ComposedLayoutINS4_7SwizzleILi3ELi4ELi3EEENS4_18smem_ptr_flag_bitsILi32EEENSS_INS5_IJNSA_ILi8EEENSA_ILi32EEEEEENS5_IJS17_SC_EEEEEEEvNS4_8identityENS4_23SM90_TMA_LOAD_MULTICASTES1B_vS1C_EENS_8epilogue10collective18CollectiveEpilogueINS1F_23Sm100TmaWarpSpecializedILi4ELi2ELi16ELb1ELb0EEEJSH_NS5_IJNSS_ISF_SC_EENSS_IS17_SC_EEEEEfSI_fSI_NS1F_6fusion15FusionCallbacksIS1J_NS1N_17LinearCombinationIffffLNS_15FloatRoundStyleE2EEESH_S1M_JEEENS4_5SM1004TMEM4LOAD26SM100_TMEM_LOAD_16dp128b8xES10_S1B_NS4_17SM75_U32x4_LDSM_NENS4_14SM90_TMA_STOREES1B_NS4_17SM90_U32x4_STSM_NENS4_39AutoVectorizingCopyWithAssumedAlignmentILi128EEEEEEvvEEEEvNT_6ParamsE)
        /*0044*/ 	.word	0x00000000
.L_29:


//--------------------- .nv.compat                --------------------------
	.section	.nv.compat,"",@"SHT_CUDA_COMPAT_INFO"
	.align	4
        /*0000*/ 	.byte	0x02, 0x09, 0x01, 0x00, 0x02, 0x02, 0x02, 0x00, 0x02, 0x05, 0x05, 0x00, 0x03, 0x07, 0x01, 0x01
        /*0010*/ 	.byte	0x02, 0x03, 0x01, 0x00, 0x02, 0x06, 0x01, 0x00, 0x04, 0x0b, 0x08, 0x00, 0x09, 0x00, 0x00, 0x00
        /*0020*/ 	.byte	0x00, 0x00, 0x00, 0x00


//--------------------- .nv.info._ZN7cutlass13device_kernelINS_4gemm6kernel13GemmUniversalIN4cute5tupleIJiiiiEEENS1_10collective13CollectiveMmaINS1_35MainloopSm100TmaUmmaWarpSpecializedILi2ELi2ELi4ENS5_IJNS4_1CILi4EEENSA_ILi1EEESC_EEEEENS5_IJNSA_ILi64EEENSA_ILi128EEESG_EEEfNS5_IJlSC_lEEEfSI_NS4_8TiledMMAINS4_8MMA_AtomIJNS4_17SM100_MMA_TF32_SSINS_10tfloat32_tESM_fLi64ELi128ELNS4_4UMMA5MajorE0ELSO_0ELNSN_7ScaleInE0ELSP_0EEEEEENS4_6LayoutINS5_IJSC_SC_SC_EEENS5_IJNSA_ILi0EEESU_SU_EEEEENS5_IJNS4_10UnderscoreESX_SX_EEEEENS4_13SM90_TMA_LOADENS4_14ComposedLayoutINS4_7SwizzleILi3ELi4ELi3EEENS4_18smem_ptr_flag_bitsILi32EEENSS_INS5_IJNSA_ILi8EEENSA_ILi32EEEEEENS5_IJS17_SC_EEEEEEEvNS4_8identityENS4_23SM90_TMA_LOAD_MULTICASTES1B_vS1C_EENS_8epilogue10collective18CollectiveEpilogueINS1F_23Sm100TmaWarpSpecializedILi4ELi2ELi16ELb1ELb0EEEJSH_NS5_IJNSS_ISF_SC_EENSS_IS17_SC_EEEEEfSI_fSI_NS1F_6fusion15FusionCallbacksIS1J_NS1N_17LinearCombinationIffffLNS_15FloatRoundStyleE2EEESH_S1M_JEEENS4_5SM1004TMEM4LOAD26SM100_TMEM_LOAD_16dp128b8xES10_S1B_NS4_17SM75_U32x4_LDSM_NENS4_14SM90_TMA_STOREES1B_NS4_17SM90_U32x4_STSM_NENS4_39AutoVectorizingCopyWithAssumedAlignmentILi128EEEEEEvvEEEEvNT_6ParamsE --------------------------
	.section	.nv.info._ZN7cutlass13device_kernelINS_4gemm6kernel13GemmUniversalIN4cute5tupleIJiiiiEEENS1_10collective13CollectiveMmaINS1_35MainloopSm100TmaUmmaWarpSpecializedILi2ELi2ELi4ENS5_IJNS4_1CILi4EEENSA_ILi1EEESC_EEEEENS5_IJNSA_ILi64EEENSA_ILi128EEESG_EEEfNS5_IJlSC_lEEEfSI_NS4_8TiledMMAINS4_8MMA_AtomIJNS4_17SM100_MMA_TF32_SSINS_10tfloat32_tESM_fLi64ELi128ELNS4_4UMMA5MajorE0ELSO_0ELNSN_7ScaleInE0ELSP_0EEEEEENS4_6LayoutINS5_IJSC_SC_SC_EEENS5_IJNSA_ILi0EEESU_SU_EEEEENS5_IJNS4_10UnderscoreESX_SX_EEEEENS4_13SM90_TMA_LOADENS4_14ComposedLayoutINS4_7SwizzleILi3ELi4ELi3EEENS4_18smem_ptr_flag_bitsILi32EEENSS_INS5_IJNSA_ILi8EEENSA_ILi32EEEEEENS5_IJS17_SC_EEEEEEEvNS4_8identityENS4_23SM90_TMA_LOAD_MULTICASTES1B_vS1C_EENS_8epilogue10collective18CollectiveEpilogueINS1F_23Sm100TmaWarpSpecializedILi4ELi2ELi16ELb1ELb0EEEJSH_NS5_IJNSS_ISF_SC_EENSS_IS17_SC_EEEEEfSI_fSI_NS1F_6fusion15FusionCallbacksIS1J_NS1N_17LinearCombinationIffffLNS_15FloatRoundStyleE2EEESH_S1M_JEEENS4_5SM1004TMEM4LOAD26SM100_TMEM_LOAD_16dp128b8xES10_S1B_NS4_17SM75_U32x4_LDSM_NENS4_14SM90_TMA_STOREES1B_NS4_17SM90_U32x4_STSM_NENS4_39AutoVectorizingCopyWithAssumedAlignmentILi128EEEEEEvvEEEEvNT_6ParamsE,"",@"SHT_CUDA_INFO"
	.sectionflags	@""
	.align	4


	//----- nvinfo : EIATTR_CUDA_API_VERSION
	.align		4
        /*0000*/ 	.byte	0x04, 0x37
        /*0002*/ 	.short	(.L_31 - .L_30)
.L_30:
        /*0004*/ 	.word	0x00000082


	//----- nvinfo : EIATTR_KPARAM_INFO
	.align		4
.L_31:
        /*0008*/ 	.byte	0x04, 0x17
        /*000a*/ 	.short	(.L_33 - .L_32)
.L_32:
        /*000c*/ 	.word	0x00000000
        /*0010*/ 	.short	0x0000
        /*0012*/ 	.short	0x0000
        /*0014*/ 	.byte	0x00, 0xf0, 0x01, 0x20


	//----- nvinfo : EIATTR_AT_ENTRY_FRAGMENTS
	.align		4
.L_33:
        /*0018*/ 	.byte	0x04, 0x4f
        /*001a*/ 	.short	(.L_35 - .L_34)


	//   ....[0]....
.L_34:
        /*001c*/ 	.word	0x00000006


	//----- nvinfo : EIATTR_RESERVED_SMEM_USED
	.align		4
.L_35:
        /*0020*/ 	.byte	0x01, 0x41
	.zero		2


	//----- nvinfo : EIATTR_SPARSE_MMA_MASK
	.align		4
        /*0024*/ 	.byte	0x03, 0x50
        /*0026*/ 	.short	0x0000


	//----- nvinfo : EIATTR_TCGEN05_1CTA_USED
	.align		4
        /*0028*/ 	.byte	0x01, 0x51
	.zero		2


	//----- nvinfo : EIATTR_MAXREG_COUNT
	.align		4
        /*002c*/ 	.byte	0x03, 0x1b
        /*002e*/ 	.short	0x00ff


	//----- nvinfo : EIATTR_NUM_BARRIERS
	.align		4
        /*0030*/ 	.byte	0x02, 0x4c
        /*0032*/ 	.byte	0x07
	.zero		1


	//----- nvinfo : EIATTR_EXTERNS
	.align		4
        /*0034*/ 	.byte	0x04, 0x0f
        /*0036*/ 	.short	(.L_37 - .L_36)


	//   ....[0]....
	.align		4
.L_36:
        /*0038*/ 	.word	index@(__assertfail)


	//----- nvinfo : EIATTR_MERCURY_ISA_VERSION
	.align		4
.L_37:
        /*003c*/ 	.byte	0x03, 0x5f
        /*003e*/ 	.short	0x0101


	//----- nvinfo : EIATTR_INT_WARP_WIDE_INSTR_OFFSETS
	.align		4
        /*0040*/ 	.byte	0x04, 0x31
        /*0042*/ 	.short	(.L_39 - .L_38)


	//   ....[0]....
.L_38:
        /*0044*/ 	.word	0x00004540


	//   ....[1]....
        /*0048*/ 	.word	0x00004570


	//   ....[2]....
        /*004c*/ 	.word	0x00004590


	//   ....[3]....
        /*0050*/ 	.word	0x00005160


	//   ....[4]....
        /*0054*/ 	.word	0x000051c0


	//   ....[5]....
        /*0058*/ 	.word	0x000052c0


	//   ....[6]....
        /*005c*/ 	.word	0x00005340


	//   ....[7]....
        /*0060*/ 	.word	0x00005440


	//   ....[8]....
        /*0064*/ 	.word	0x000054d0


	//   ....[9]....
        /*0068*/ 	.word	0x000055d0


	//   ....[10]....
        /*006c*/ 	.word	0x00005680


	//----- nvinfo : EIATTR_COOP_GROUP_MASK_REGIDS
	.align		4
.L_39:
        /*0070*/ 	.byte	0x04, 0x29
        /*0072*/ 	.short	(.L_41 - .L_40)


	//   ....[0]....
.L_40:
        /*0074*/ 	.word	0xffffffff


	//   ....[1]....
        /*0078*/ 	.word	0xffffffff


	//   ....[2]....
        /*007c*/ 	.word	0xffffffff


	//   ....[3]....
        /*0080*/ 	.word	0xffffffff


	//   ....[4]....
        /*0084*/ 	.word	0xffffffff


	//   ....[5]....
        /*0088*/ 	.word	0xffffffff


	//   ....[6]....
        /*008c*/ 	.word	0xffffffff


	//   ....[7]....
        /*0090*/ 	.word	0xffffffff


	//   ....[8]....
        /*0094*/ 	.word	0xffffffff


	//   ....[9]....
        /*0098*/ 	.word	0xffffffff


	//   ....[10]....
        /*009c*/ 	.word	0xffffffff


	//   ....[11]....
        /*00a0*/ 	.word	0xffffffff


	//   ....[12]....
        /*00a4*/ 	.word	0xffffffff


	//   ....[13]....
        /*00a8*/ 	.word	0xffffffff


	//----- nvinfo : EIATTR_COOP_GROUP_INSTR_OFFSETS
	.align		4
.L_41:
        /*00ac*/ 	.byte	0x04, 0x28
        /*00ae*/ 	.short	(.L_43 - .L_42)


	//   ....[0]....
.L_42:
        /*00b0*/ 	.word	0x00000080


	//   ....[1]....
        /*00b4*/ 	.word	0x000004e0


	//   ....[2]....
        /*00b8*/ 	.word	0x00000640


	//   ....[3]....
        /*00bc*/ 	.word	0x000007e0


	//   ....[4]....
        /*00c0*/ 	.word	0x000008e0


	//   ....[5]....
        /*00c4*/ 	.word	0x00000a50


	//   ....[6]....
        /*00c8*/ 	.word	0x00000bf0


	//   ....[7]....
        /*00cc*/ 	.word	0x00000da0


	//   ....[8]....
        /*00d0*/ 	.word	0x000024d0


	//   ....[9]....
        /*00d4*/ 	.word	0x00003270


	//   ....[10]....
        /*00d8*/ 	.word	0x00003480


	//   ....[11]....
        /*00dc*/ 	.word	0x000034b0


	//   ....[12]....
        /*00e0*/ 	.word	0x00004410


	//   ....[13]....
        /*00e4*/ 	.word	0x00004650


	//----- nvinfo : EIATTR_VRC_CTA_INIT_COUNT
	.align		4
.L_43:
        /*00e8*/ 	.byte	0x02, 0x4a
        /*00ea*/ 	.byte	0x80
	.zero		1


	//----- nvinfo : EIATTR_SYSCALL_OFFSETS
	.align		4
        /*00ec*/ 	.byte	0x04, 0x46
        /*00ee*/ 	.short	(.L_45 - .L_44)


	//   ....[0]....
.L_44:
        /*00f0*/ 	.word	0x00006330


	//   ....[1]....
        /*00f4*/ 	.word	0x00006420


	//   ....[2]....
        /*00f8*/ 	.word	0x00006cb0


	//   ....[3]....
        /*00fc*/ 	.word	0x00007470


	//   ....[4]....
        /*0100*/ 	.word	0x00007be0


	//   ....[5]....
        /*0104*/ 	.word	0x00008350


	//----- nvinfo : EIATTR_MBARRIER_INSTR_OFFSETS
	.align		4
.L_45:
        /*0108*/ 	.byte	0x04, 0x39
        /*010a*/ 	.short	(.L_47 - .L_46)


	//   ....[0]....
.L_46:
        /*010c*/ 	.word	0x000005f0
        /*0110*/ 	.word	0x000000ff
        /*0114*/ 	.word	0x00000000
        /*0118*/ 	.short	0x0100
        /*011a*/ 	.byte	0x04
	.zero		1


	//   ....[1]....
        /*011c*/ 	.word	0x00000600
        /*0120*/ 	.word	0x000000ff
        /*0124*/ 	.word	0x00000010
        /*0128*/ 	.short	0x0100
        /*012a*/ 	.byte	0x04
	.zero		1


	//   ....[2]....
        /*012c*/ 	.word	0x00000610
        /*0130*/ 	.word	0x000000ff
        /*0134*/ 	.word	0x00000008
        /*0138*/ 	.short	0x0100
        /*013a*/ 	.byte	0x04
	.zero		1


	//   ....[3]....
        /*013c*/ 	.word	0x00000620
        /*0140*/ 	.word	0x000000ff
        /*0144*/ 	.word	0x00000018
        /*0148*/ 	.short	0x0100
        /*014a*/ 	.byte	0x04
	.zero		1


	//   ....[4]....
        /*014c*/ 	.word	0x00000750
        /*0150*/ 	.word	0x000000ff
        /*0154*/ 	.word	0x00000020
        /*0158*/ 	.short	0x0100
        /*015a*/ 	.byte	0x04
	.zero		1


	//   ....[5]....
        /*015c*/ 	.word	0x00000760
        /*0160*/ 	.word	0x000000ff
        /*0164*/ 	.word	0x00000040
        /*0168*/ 	.short	0x0100
        /*016a*/ 	.byte	0x04
	.zero		1


	//   ....[6]....
        /*016c*/ 	.word	0x00000770
        /*0170*/ 	.word	0x000000ff
        /*0174*/ 	.word	0x00000028
        /*0178*/ 	.short	0x0100
        /*017a*/ 	.byte	0x04
	.zero		1


	//   ....[7]....
        /*017c*/ 	.word	0x00000780
        /*0180*/ 	.word	0x000000ff
        /*0184*/ 	.word	0x00000048
        /*0188*/ 	.short	0x0100
        /*018a*/ 	.byte	0x04
	.zero		1


	//   ....[8]....
        /*018c*/ 	.word	0x00000790
        /*0190*/ 	.word	0x000000ff
        /*0194*/ 	.word	0x00000030
        /*0198*/ 	.short	0x0100
        /*019a*/ 	.byte	0x04
	.zero		1


	//   ....[9]....
        /*019c*/ 	.word	0x000007a0
        /*01a0*/ 	.word	0x000000ff
        /*01a4*/ 	.word	0x00000050
        /*01a8*/ 	.short	0x0100
        /*01aa*/ 	.byte	0x04
	.zero		1


	//   ....[10]....
        /*01ac*/ 	.word	0x000007b0
        /*01b0*/ 	.word	0x000000ff
        /*01b4*/ 	.word	0x00000038
        /*01b8*/ 	.short	0x0100
        /*01ba*/ 	.byte	0x04
	.zero		1


	//   ....[11]....
        /*01bc*/ 	.word	0x000007c0
        /*01c0*/ 	.word	0x000000ff
        /*01c4*/ 	.word	0x00000058
        /*01c8*/ 	.short	0x0100
        /*01ca*/ 	.byte	0x04
	.zero		1


	//   ....[12]....
        /*01cc*/ 	.word	0x000008b0
        /*01d0*/ 	.word	0x000000ff
        /*01d4*/ 	.word	0x00000060
        /*01d8*/ 	.short	0x0100
        /*01da*/ 	.byte	0x06
	.zero		1


	//   ....[13]....
        /*01dc*/ 	.word	0x000008c0
        /*01e0*/ 	.word	0x000000ff
        /*01e4*/ 	.word	0x00000068
        /*01e8*/ 	.short	0x0100
        /*01ea*/ 	.byte	0x06
	.zero		1


	//   ....[14]....
        /*01ec*/ 	.word	0x00000a00
        /*01f0*/ 	.word	0x000000ff
        /*01f4*/ 	.word	0x00000070
        /*01f8*/ 	.short	0x0100
        /*01fa*/ 	.byte	0x06
	.zero		1


	//   ....[15]....
        /*01fc*/ 	.word	0x00000a10
        /*0200*/ 	.word	0x000000ff
        /*0204*/ 	.word	0x00000080
        /*0208*/ 	.short	0x0100
        /*020a*/ 	.byte	0x06
	.zero		1


	//   ....[16]....
        /*020c*/ 	.word	0x00000a20
        /*0210*/ 	.word	0x000000ff
        /*0214*/ 	.word	0x00000078
        /*0218*/ 	.short	0x0100
        /*021a*/ 	.byte	0x06
	.zero		1


	//   ....[17]....
        /*021c*/ 	.word	0x00000a30
        /*0220*/ 	.word	0x000000ff
        /*0224*/ 	.word	0x00000088
        /*0228*/ 	.short	0x0100
        /*022a*/ 	.byte	0x06
	.zero		1


	//   ....[18]....
        /*022c*/ 	.word	0x00000b60
        /*0230*/ 	.word	0x000000ff
        /*0234*/ 	.word	0x00000090
        /*0238*/ 	.short	0x0100
        /*023a*/ 	.byte	0x04
	.zero		1


	//   ....[19]....
        /*023c*/ 	.word	0x00000b70
        /*0240*/ 	.word	0x000000ff
        /*0244*/ 	.word	0x000000b0
        /*0248*/ 	.short	0x0100
        /*024a*/ 	.byte	0x04
	.zero		1


	//   ....[20]....
        /*024c*/ 	.word	0x00000b80
        /*0250*/ 	.word	0x000000ff
        /*0254*/ 	.word	0x00000098
        /*0258*/ 	.short	0x0100
        /*025a*/ 	.byte	0x04
	.zero		1


	//   ....[21]....
        /*025c*/ 	.word	0x00000b90
        /*0260*/ 	.word	0x000000ff
        /*0264*/ 	.word	0x000000b8
        /*0268*/ 	.short	0x0100
        /*026a*/ 	.byte	0x04
	.zero		1


	//   ....[22]....
        /*026c*/ 	.word	0x00000ba0
        /*0270*/ 	.word	0x000000ff
        /*0274*/ 	.word	0x000000a0
        /*0278*/ 	.short	0x0100
        /*027a*/ 	.byte	0x04
	.zero		1


	//   ....[23]....
        /*027c*/ 	.word	0x00000bb0
        /*0280*/ 	.word	0x000000ff
        /*0284*/ 	.word	0x000000c0
        /*0288*/ 	.short	0x0100
        /*028a*/ 	.byte	0x04
	.zero		1


	//   ....[24]....
        /*028c*/ 	.word	0x00000bc0
        /*0290*/ 	.word	0x000000ff
        /*0294*/ 	.word	0x000000a8
        /*0298*/ 	.short	0x0100
        /*029a*/ 	.byte	0x04
	.zero		1


	//   ....[25]....
        /*029c*/ 	.word	0x00000bd0
        /*02a0*/ 	.word	0x000000ff
        /*02a4*/ 	.word	0x000000c8
        /*02a8*/ 	.short	0x0100
        /*02aa*/ 	.byte	0x04
	.zero		1


	//   ....[26]....
        /*02ac*/ 	.word	0x00000cc0
        /*02b0*/ 	.word	0x000000ff
        /*02b4*/ 	.word	0x000000d0
        /*02b8*/ 	.short	0x0100
        /*02ba*/ 	.byte	0x04
	.zero		1


	//   ....[27]....
        /*02bc*/ 	.word	0x00000cd0
        /*02c0*/ 	.word	0x000000ff
        /*02c4*/ 	.word	0x000000e0
        /*02c8*/ 	.short	0x0100
        /*02ca*/ 	.byte	0x04
	.zero		1


	//   ....[28]....
        /*02cc*/ 	.word	0x00000ce0
        /*02d0*/ 	.word	0x000000ff
        /*02d4*/ 	.word	0x000000d8
        /*02d8*/ 	.short	0x0100
        /*02da*/ 	.byte	0x04
	.zero		1


	//   ....[29]....
        /*02dc*/ 	.word	0x00000cf0
        /*02e0*/ 	.word	0x000000ff
        /*02e4*/ 	.word	0x000000e8
        /*02e8*/ 	.short	0x0100
        /*02ea*/ 	.byte	0x04
	.zero		1


	//   ....[30]....
        /*02ec*/ 	.word	0x00001890
        /*02f0*/ 	.word	0x00000000
        /*02f4*/ 	.word	0x000000e0
        /*02f8*/ 	.short	0x010a
        /*02fa*/ 	.byte	0xff
	.zero		1


	//   ....[31]....
        /*02fc*/ 	.word	0x000018c0
        /*0300*/ 	.word	0x00000000
        /*0304*/ 	.word	0x000000d0
        /*0308*/ 	.short	0x0101
        /*030a*/ 	.byte	0xff
	.zero		1


	//   ....[32]....
        /*030c*/ 	.word	0x00001990
        /*0310*/ 	.word	0x000000ff
        /*0314*/ 	.word	0x00000010
        /*0318*/ 	.short	0x010a
        /*031a*/ 	.byte	0x04
	.zero		1


	//   ....[33]....
        /*031c*/ 	.word	0x00001a10
        /*0320*/ 	.word	0x000000ff
        /*0324*/ 	.word	0x00000010
        /*0328*/ 	.short	0x010a
        /*032a*/ 	.byte	0x39
	.zero		1


	//   ....[34]....
        /*032c*/ 	.word	0x00001b50
        /*0330*/ 	.word	0x000000ff
        /*0334*/ 	.word	0x00000010
        /*0338*/ 	.short	0x010a
        /*033a*/ 	.byte	0x04
	.zero		1


	//   ....[35]....
        /*033c*/ 	.word	0x00001f30
        /*0340*/ 	.word	0x000000ff
        /*0344*/ 	.word	0x00000068
        /*0348*/ 	.short	0x0101
        /*034a*/ 	.byte	0x15
	.zero		1


	//   ....[36]....
        /*034c*/ 	.word	0x00001f50
        /*0350*/ 	.word	0x000000ff
        /*0354*/ 	.word	0x00000010
        /*0358*/ 	.short	0x010a
        /*035a*/ 	.byte	0x04
	.zero		1


	//   ....[37]....
        /*035c*/ 	.word	0x00001fd0
        /*0360*/ 	.word	0x000000ff
        /*0364*/ 	.word	0x00000010
        /*0368*/ 	.short	0x010a
        /*036a*/ 	.byte	0x39
	.zero		1


	//   ....[38]....
        /*036c*/ 	.word	0x00002110
        /*0370*/ 	.word	0x000000ff
        /*0374*/ 	.word	0x00000010
        /*0378*/ 	.short	0x010a
        /*037a*/ 	.byte	0x04
	.zero		1


	//   ....[39]....
        /*037c*/ 	.word	0x00002500
        /*0380*/ 	.word	0x00000003
        /*0384*/ 	.word	0x00000070
        /*0388*/ 	.short	0x010a
        /*038a*/ 	.byte	0xff
	.zero		1


	//   ....[40]....
        /*038c*/ 	.word	0x00002650
        /*0390*/ 	.word	0x00000000
        /*0394*/ 	.word	0x00000000
        /*0398*/ 	.short	0x0101
        /*039a*/ 	.byte	0xff
	.zero		1


	//   ....[41]....
        /*039c*/ 	.word	0x00002c10
        /*03a0*/ 	.word	0x000000ff
        /*03a4*/ 	.word	0x00000000
        /*03a8*/ 	.short	0x010a
        /*03aa*/ 	.byte	0x04
	.zero		1


	//   ....[42]....
        /*03ac*/ 	.word	0x00002cb0
        /*03b0*/ 	.word	0x00000000
        /*03b4*/ 	.word	0x00000000
        /*03b8*/ 	.short	0x010a
        /*03ba*/ 	.byte	0xff
	.zero		1


	//   ....[43]....
        /*03bc*/ 	.word	0x00002dd0
        /*03c0*/ 	.word	0x00000002
        /*03c4*/ 	.word	0x000000d0
        /*03c8*/ 	.short	0x010a
        /*03ca*/ 	.byte	0xff
	.zero		1


	//   ....[44]....
        /*03cc*/ 	.word	0x00002e40
        /*03d0*/ 	.word	0x00000002
        /*03d4*/ 	.word	0x00000000
        /*03d8*/ 	.short	0x0101
        /*03da*/ 	.byte	0xff
	.zero		1


	//   ....[45]....
        /*03dc*/ 	.word	0x00002e60
        /*03e0*/ 	.word	0x000000ff
        /*03e4*/ 	.word	0x00000080
        /*03e8*/ 	.short	0x010a
        /*03ea*/ 	.byte	0x04
	.zero		1


	//   ....[46]....
        /*03ec*/ 	.word	0x00002f80
        /*03f0*/ 	.word	0x00000002
        /*03f4*/ 	.word	0x00000070
        /*03f8*/ 	.short	0x010a
        /*03fa*/ 	.byte	0xff
	.zero		1


	//   ....[47]....
        /*03fc*/ 	.word	0x00003080
        /*0400*/ 	.word	0x00000002
        /*0404*/ 	.word	0x00000000
        /*0408*/ 	.short	0x0101
        /*040a*/ 	.byte	0xff
	.zero		1


	//   ....[48]....
        /*040c*/ 	.word	0x00003110
        /*0410*/ 	.word	0x000000ff
        /*0414*/ 	.word	0x00000080
        /*0418*/ 	.short	0x0106
        /*041a*/ 	.byte	0x04
	.zero		1


	//   ....[49]....
        /*041c*/ 	.word	0x00003130
        /*0420*/ 	.word	0x000000ff
        /*0424*/ 	.word	0x00000080
        /*0428*/ 	.short	0x010a
        /*042a*/ 	.byte	0x04
	.zero		1


	//   ....[50]....
        /*042c*/ 	.word	0x000031c0
        /*0430*/ 	.word	0x000000ff
        /*0434*/ 	.word	0x00000080
        /*0438*/ 	.short	0x0106
        /*043a*/ 	.byte	0x07
	.zero		1


	//   ....[51]....
        /*043c*/ 	.word	0x00003200
        /*0440*/ 	.word	0x00000000
        /*0444*/ 	.word	0x00000080
        /*0448*/ 	.short	0x010a
        /*044a*/ 	.byte	0xff
	.zero		1


	//   ....[52]....
        /*044c*/ 	.word	0x00003720
        /*0450*/ 	.word	0x00000000
        /*0454*/ 	.word	0x00000070
        /*0458*/ 	.short	0x010a
        /*045a*/ 	.byte	0xff
	.zero		1


	//   ....[53]....
        /*045c*/ 	.word	0x00003840
        /*0460*/ 	.word	0x00000003
        /*0464*/ 	.word	0x00000000
        /*0468*/ 	.short	0x0101
        /*046a*/ 	.byte	0xff
	.zero		1


	//   ....[54]....
        /*046c*/ 	.word	0x00003850
        /*0470*/ 	.word	0x000000ff
        /*0474*/ 	.word	0x00000000
        /*0478*/ 	.short	0x010a
        /*047a*/ 	.byte	0x04
	.zero		1


	//   ....[55]....
        /*047c*/ 	.word	0x000038a0
        /*0480*/ 	.word	0x000000ff
        /*0484*/ 	.word	0x000000b0
        /*0488*/ 	.short	0x010a
        /*048a*/ 	.byte	0x05
	.zero		1


	//   ....[56]....
        /*048c*/ 	.word	0x000039b0
        /*0490*/ 	.word	0x000000ff
        /*0494*/ 	.word	0x00000000
        /*0498*/ 	.short	0x010a
        /*049a*/ 	.byte	0x05
	.zero		1


	//   ....[57]....
        /*049c*/ 	.word	0x00003b00
        /*04a0*/ 	.word	0x000000ff
        /*04a4*/ 	.word	0x00000000
        /*04a8*/ 	.short	0x010a
        /*04aa*/ 	.byte	0x07
	.zero		1


	//   ....[58]....
        /*04ac*/ 	.word	0x00004240
        /*04b0*/ 	.word	0x000000ff
        /*04b4*/ 	.word	0x00000000
        /*04b8*/ 	.short	0x010a
        /*04ba*/ 	.byte	0x04
	.zero		1


	//   ....[59]....
        /*04bc*/ 	.word	0x000042d0
        /*04c0*/ 	.word	0x000000ff
        /*04c4*/ 	.word	0x00000000
        /*04c8*/ 	.short	0x010a
        /*04ca*/ 	.byte	0x05
	.zero		1


	//   ....[60]....
        /*04cc*/ 	.word	0x00004360
        /*04d0*/ 	.word	0x000000ff
        /*04d4*/ 	.word	0x00000000
        /*04d8*/ 	.short	0x010a
        /*04da*/ 	.byte	0x05
	.zero		1


	//   ....[61]....
        /*04dc*/ 	.word	0x000043f0
        /*04e0*/ 	.word	0x000000ff
        /*04e4*/ 	.word	0x00000000
        /*04e8*/ 	.short	0x010a
        /*04ea*/ 	.byte	0x04
	.zero		1


	//   ....[62]....
        /*04ec*/ 	.word	0x00004920
        /*04f0*/ 	.word	0x00000008
        /*04f4*/ 	.word	0x00000070
        /*04f8*/ 	.short	0x010a
        /*04fa*/ 	.byte	0xff
	.zero		1


	//   ....[63]....
        /*04fc*/ 	.word	0x00004a90
        /*0500*/ 	.word	0x00000000
        /*0504*/ 	.word	0x00000000
        /*0508*/ 	.short	0x0101
        /*050a*/ 	.byte	0xff
	.zero		1


	//   ....[64]....
        /*050c*/ 	.word	0x00004f70
        /*0510*/ 	.word	0x000000ff
        /*0514*/ 	.word	0x00000068
        /*0518*/ 	.short	0x010a
        /*051a*/ 	.byte	0x15
	.zero		1


	//   ....[65]....
        /*051c*/ 	.word	0x00005100
        /*0520*/ 	.word	0x000000ff
        /*0524*/ 	.word	0x00000040
        /*0528*/ 	.short	0x010a
        /*052a*/ 	.byte	0x15
	.zero		1


	//   ....[66]....
        /*052c*/ 	.word	0x00005260
        /*0530*/ 	.word	0x000000ff
        /*0534*/ 	.word	0x00000020
        /*0538*/ 	.short	0x010b
        /*053a*/ 	.byte	0x15
	.zero		1


	//   ....[67]....
        /*053c*/ 	.word	0x00005280
        /*0540*/ 	.word	0x000000ff
        /*0544*/ 	.word	0x00000000
        /*0548*/ 	.short	0x0101
        /*054a*/ 	.byte	0x04
	.zero		1


	//   ....[68]....
        /*054c*/ 	.word	0x00005290
        /*0550*/ 	.word	0x000000ff
        /*0554*/ 	.word	0x00000048
        /*0558*/ 	.short	0x010a
        /*055a*/ 	.byte	0x15
	.zero		1


	//   ....[69]....
        /*055c*/ 	.word	0x000053e0
        /*0560*/ 	.word	0x000000ff
        /*0564*/ 	.word	0x00000028
        /*0568*/ 	.short	0x010b
        /*056a*/ 	.byte	0x15
	.zero		1


	//   ....[70]....
        /*056c*/ 	.word	0x00005400
        /*0570*/ 	.word	0x000000ff
        /*0574*/ 	.word	0x00000000
        /*0578*/ 	.short	0x0101
        /*057a*/ 	.byte	0x04
	.zero		1


	//   ....[71]....
        /*057c*/ 	.word	0x00005410
        /*0580*/ 	.word	0x000000ff
        /*0584*/ 	.word	0x00000050
        /*0588*/ 	.short	0x010a
        /*058a*/ 	.byte	0x15
	.zero		1


	//   ....[72]....
        /*058c*/ 	.word	0x00005570
        /*0590*/ 	.word	0x000000ff
        /*0594*/ 	.word	0x00000030
        /*0598*/ 	.short	0x010b
        /*059a*/ 	.byte	0x15
	.zero		1


	//   ....[73]....
        /*059c*/ 	.word	0x00005590
        /*05a0*/ 	.word	0x000000ff
        /*05a4*/ 	.word	0x00000000
        /*05a8*/ 	.short	0x0101
        /*05aa*/ 	.byte	0x04
	.zero		1


	//   ....[74]....
        /*05ac*/ 	.word	0x000055a0
        /*05b0*/ 	.word	0x000000ff
        /*05b4*/ 	.word	0x00000058
        /*05b8*/ 	.short	0x010a
        /*05ba*/ 	.byte	0x15
	.zero		1


	//   ....[75]....
        /*05bc*/ 	.word	0x000057a0
        /*05c0*/ 	.word	0x000000ff
        /*05c4*/ 	.word	0x00000038
        /*05c8*/ 	.short	0x010b
        /*05ca*/ 	.byte	0x15
	.zero		1


	//   ....[76]....
        /*05cc*/ 	.word	0x000057b0
        /*05d0*/ 	.word	0x000000ff
        /*05d4*/ 	.word	0x00000000
        /*05d8*/ 	.short	0x0101
        /*05da*/ 	.byte	0x2d
	.zero		1


	//   ....[77]....
        /*05dc*/ 	.word	0x000057e0
        /*05e0*/ 	.word	0x000000ff
        /*05e4*/ 	.word	0x00000040
        /*05e8*/ 	.short	0x010a
        /*05ea*/ 	.byte	0x15
	.zero		1


	//   ....[78]....
        /*05ec*/ 	.word	0x00005800
        /*05f0*/ 	.word	0x000000ff
        /*05f4*/ 	.word	0x00000048
        /*05f8*/ 	.short	0x010a
        /*05fa*/ 	.byte	0x15
	.zero		1


	//   ....[79]....
        /*05fc*/ 	.word	0x00005820
        /*0600*/ 	.word	0x000000ff
        /*0604*/ 	.word	0x00000050
        /*0608*/ 	.short	0x010a
        /*060a*/ 	.byte	0x15
	.zero		1


	//   ....[80]....
        /*060c*/ 	.word	0x00005860
        /*0610*/ 	.word	0x00000000
        /*0614*/ 	.word	0x00000058
        /*0618*/ 	.short	0x010a
        /*061a*/ 	.byte	0xff
	.zero		1


	//   ....[81]....
        /*061c*/ 	.word	0x00005bc0
        /*0620*/ 	.word	0x00000003
        /*0624*/ 	.word	0x00000070
        /*0628*/ 	.short	0x010a
        /*062a*/ 	.byte	0xff
	.zero		1


	//   ....[82]....
        /*062c*/ 	.word	0x00005d40
        /*0630*/ 	.word	0x00000000
        /*0634*/ 	.word	0x00000000
        /*0638*/ 	.short	0x0101
        /*063a*/ 	.byte	0xff
	.zero		1


	//   ....[83]....
        /*063c*/ 	.word	0x000068d0
        /*0640*/ 	.word	0x000000ff
        /*0644*/ 	.word	0x00000020
        /*0648*/ 	.short	0x010a
        /*064a*/ 	.byte	0x2b
	.zero		1


	//   ....[84]....
        /*064c*/ 	.word	0x00006910
        /*0650*/ 	.word	0x00000048
        /*0654*/ 	.word	0x00000090
        /*0658*/ 	.short	0x010a
        /*065a*/ 	.byte	0xff
	.zero		1


	//   ....[85]....
        /*065c*/ 	.word	0x00006a90
        /*0660*/ 	.word	0x000000ff
        /*0664*/ 	.word	0x00000020
        /*0668*/ 	.short	0x010a
        /*066a*/ 	.byte	0x2b
	.zero		1


	//   ....[86]....
        /*066c*/ 	.word	0x00006b90
        /*0670*/ 	.word	0x00000048
        /*0674*/ 	.word	0x00000090
        /*0678*/ 	.short	0x010a
        /*067a*/ 	.byte	0xff
	.zero		1


	//   ....[87]....
        /*067c*/ 	.word	0x00007190
        /*0680*/ 	.word	0x00000000
        /*0684*/ 	.word	0x00000000
        /*0688*/ 	.short	0x0101
        /*068a*/ 	.byte	0xff
	.zero		1


	//   ....[88]....
        /*068c*/ 	.word	0x000071a0
        /*0690*/ 	.word	0x00000002
        /*0694*/ 	.word	0x00000020
        /*0698*/ 	.short	0x010a
        /*069a*/ 	.byte	0xff
	.zero		1


	//   ....[89]....
        /*069c*/ 	.word	0x00007270
        /*06a0*/ 	.word	0x00000002
        /*06a4*/ 	.word	0x00000020
        /*06a8*/ 	.short	0x010a
        /*06aa*/ 	.byte	0xff
	.zero		1


	//   ....[90]....
        /*06ac*/ 	.word	0x00007900
        /*06b0*/ 	.word	0x00000010
        /*06b4*/ 	.word	0x00000000
        /*06b8*/ 	.short	0x0101
        /*06ba*/ 	.byte	0xff
	.zero		1


	//   ....[91]....
        /*06bc*/ 	.word	0x00007920
        /*06c0*/ 	.word	0x00000000
        /*06c4*/ 	.word	0x00000020
        /*06c8*/ 	.short	0x010a
        /*06ca*/ 	.byte	0xff
	.zero		1


	//   ....[92]....
        /*06cc*/ 	.word	0x000079e0
        /*06d0*/ 	.word	0x00000000
        /*06d4*/ 	.word	0x00000020
        /*06d8*/ 	.short	0x010a
        /*06da*/ 	.byte	0xff
	.zero		1


	//   ....[93]....
        /*06dc*/ 	.word	0x00008070
        /*06e0*/ 	.word	0x00000010
        /*06e4*/ 	.word	0x00000000
        /*06e8*/ 	.short	0x0101
        /*06ea*/ 	.byte	0xff
	.zero		1


	//   ....[94]....
        /*06ec*/ 	.word	0x00008090
        /*06f0*/ 	.word	0x00000002
        /*06f4*/ 	.word	0x00000020
        /*06f8*/ 	.short	0x010a
        /*06fa*/ 	.byte	0xff
	.zero		1


	//   ....[95]....
        /*06fc*/ 	.word	0x00008150
        /*0700*/ 	.word	0x00000002
        /*0704*/ 	.word	0x00000020
        /*0708*/ 	.short	0x010a
        /*070a*/ 	.byte	0xff
	.zero		1


	//   ....[96]....
        /*070c*/ 	.word	0x00008440
        /*0710*/ 	.word	0x000000ff
        /*0714*/ 	.word	0x00000000
        /*0718*/ 	.short	0x0101
        /*071a*/ 	.byte	0x04
	.zero		1


	//   ....[97]....
        /*071c*/ 	.word	0x00008860
        /*0720*/ 	.word	0x00000000
        /*0724*/ 	.word	0x00000000
        /*0728*/ 	.short	0x0101
        /*072a*/ 	.byte	0xff
	.zero		1


	//   ....[98]....
        /*072c*/ 	.word	0x00008af0
        /*0730*/ 	.word	0x000000ff
        /*0734*/ 	.word	0x00000000
        /*0738*/ 	.short	0x0101
        /*073a*/ 	.byte	0x04
	.zero		1


	//   ....[99]....
        /*073c*/ 	.word	0x00008b10
        /*0740*/ 	.word	0x00000000
        /*0744*/ 	.word	0x000000e0
        /*0748*/ 	.short	0x010a
        /*074a*/ 	.byte	0xff
	.zero		1


	//   ....[100]....
        /*074c*/ 	.word	0x00008b70
        /*0750*/ 	.word	0x00000000
        /*0754*/ 	.word	0x00000010
        /*0758*/ 	.short	0x010a
        /*075a*/ 	.byte	0xff
	.zero		1


	//   ....[101]....
        /*075c*/ 	.word	0x00008bd0
        /*0760*/ 	.word	0x00000000
        /*0764*/ 	.word	0x00000010
        /*0768*/ 	.short	0x010a
        /*076a*/ 	.byte	0xff
	.zero		1


	//   ....[102]....
        /*076c*/ 	.word	0x00008c20
        /*0770*/ 	.word	0x00000003
        /*0774*/ 	.word	0x00000070
        /*0778*/ 	.short	0x010a
        /*077a*/ 	.byte	0xff
	.zero		1


	//   ....[103]....
        /*077c*/ 	.word	0x00008c80
        /*0780*/ 	.word	0x00000000
        /*0784*/ 	.word	0x00000000
        /*0788*/ 	.short	0x010a
        /*078a*/ 	.byte	0xff
	.zero		1


	//   ....[104]....
        /*078c*/ 	.word	0x00008cd0
        /*0790*/ 	.word	0x00000002
        /*0794*/ 	.word	0x000000d0
        /*0798*/ 	.short	0x010a
        /*079a*/ 	.byte	0xff
	.zero		1


	//   ....[105]....
        /*079c*/ 	.word	0x00008d30
        /*07a0*/ 	.word	0x00000002
        /*07a4*/ 	.word	0x00000080
        /*07a8*/ 	.short	0x010a
        /*07aa*/ 	.byte	0xff
	.zero		1


	//   ....[106]....
        /*07ac*/ 	.word	0x00008d80
        /*07b0*/ 	.word	0x00000002
        /*07b4*/ 	.word	0x00000070
        /*07b8*/ 	.short	0x010a
        /*07ba*/ 	.byte	0xff
	.zero		1


	//   ....[107]....
        /*07bc*/ 	.word	0x00008de0
        /*07c0*/ 	.word	0x00000000
        /*07c4*/ 	.word	0x00000080
        /*07c8*/ 	.short	0x010a
        /*07ca*/ 	.byte	0xff
	.zero		1


	//   ....[108]....
        /*07cc*/ 	.word	0x00008e30
        /*07d0*/ 	.word	0x00000000
        /*07d4*/ 	.word	0x00000070
        /*07d8*/ 	.short	0x010a
        /*07da*/ 	.byte	0xff
	.zero		1


	//   ....[109]....
        /*07dc*/ 	.word	0x00008ea0
        /*07e0*/ 	.word	0x00000002
        /*07e4*/ 	.word	0x000000b0
        /*07e8*/ 	.short	0x010a
        /*07ea*/ 	.byte	0xff
	.zero		1


	//   ....[110]....
        /*07ec*/ 	.word	0x00008f00
        /*07f0*/ 	.word	0x00000000
        /*07f4*/ 	.word	0x00000000
        /*07f8*/ 	.short	0x010a
        /*07fa*/ 	.byte	0xff
	.zero		1


	//   ....[111]....
        /*07fc*/ 	.word	0x00008f60
        /*0800*/ 	.word	0x00000000
        /*0804*/ 	.word	0x00000000
        /*0808*/ 	.short	0x010a
        /*080a*/ 	.byte	0xff
	.zero		1


	//   ....[112]....
        /*080c*/ 	.word	0x00008fc0
        /*0810*/ 	.word	0x00000000
        /*0814*/ 	.word	0x00000000
        /*0818*/ 	.short	0x010a
        /*081a*/ 	.byte	0xff
	.zero		1


	//   ....[113]....
        /*081c*/ 	.word	0x00009020
        /*0820*/ 	.word	0x00000000
        /*0824*/ 	.word	0x00000000
        /*0828*/ 	.short	0x010a
        /*082a*/ 	.byte	0xff
	.zero		1


	//   ....[114]....
        /*082c*/ 	.word	0x00009080
        /*0830*/ 	.word	0x00000000
        /*0834*/ 	.word	0x00000000
        /*0838*/ 	.short	0x010a
        /*083a*/ 	.byte	0xff
	.zero		1


	//   ....[115]....
        /*083c*/ 	.word	0x000090d0
        /*0840*/ 	.word	0x00000008
        /*0844*/ 	.word	0x00000070
        /*0848*/ 	.short	0x010a
        /*084a*/ 	.byte	0xff
	.zero		1


	//   ....[116]....
        /*084c*/ 	.word	0x00009130
        /*0850*/ 	.word	0x00000000
        /*0854*/ 	.word	0x00000068
        /*0858*/ 	.short	0x010a
        /*085a*/ 	.byte	0xff
	.zero		1


	//   ....[117]....
        /*085c*/ 	.word	0x00009190
        /*0860*/ 	.word	0x00000000
        /*0864*/ 	.word	0x00000040
        /*0868*/ 	.short	0x010a
        /*086a*/ 	.byte	0xff
	.zero		1


	//   ....[118]....
        /*086c*/ 	.word	0x000091f0
        /*0870*/ 	.word	0x00000000
        /*0874*/ 	.word	0x00000048
        /*0878*/ 	.short	0x010a
        /*087a*/ 	.byte	0xff
	.zero		1


	//   ....[119]....
        /*087c*/ 	.word	0x00009250
        /*0880*/ 	.word	0x00000000
        /*0884*/ 	.word	0x00000050
        /*0888*/ 	.short	0x010a
        /*088a*/ 	.byte	0xff
	.zero		1


	//   ....[120]....
        /*088c*/ 	.word	0x000092b0
        /*0890*/ 	.word	0x00000000
        /*0894*/ 	.word	0x00000058
        /*0898*/ 	.short	0x010a
        /*089a*/ 	.byte	0xff
	.zero		1


	//   ....[121]....
        /*089c*/ 	.word	0x00009310
        /*08a0*/ 	.word	0x00000000
        /*08a4*/ 	.word	0x00000040
        /*08a8*/ 	.short	0x010a
        /*08aa*/ 	.byte	0xff
	.zero		1


	//   ....[122]....
        /*08ac*/ 	.word	0x00009370
        /*08b0*/ 	.word	0x00000000
        /*08b4*/ 	.word	0x00000048
        /*08b8*/ 	.short	0x010a
        /*08ba*/ 	.byte	0xff
	.zero		1


	//   ....[123]....
        /*08bc*/ 	.word	0x000093d0
        /*08c0*/ 	.word	0x00000000
        /*08c4*/ 	.word	0x00000050
        /*08c8*/ 	.short	0x010a
        /*08ca*/ 	.byte	0xff
	.zero		1


	//   ....[124]....
        /*08cc*/ 	.word	0x00009420
        /*08d0*/ 	.word	0x00000003
        /*08d4*/ 	.word	0x00000070
        /*08d8*/ 	.short	0x010a
        /*08da*/ 	.byte	0xff
	.zero		1


	//   ....[125]....
        /*08dc*/ 	.word	0x00009480
        /*08e0*/ 	.word	0x00000000
        /*08e4*/ 	.word	0x00000020
        /*08e8*/ 	.short	0x010a
        /*08ea*/ 	.byte	0xff
	.zero		1


	//   ....[126]....
        /*08ec*/ 	.word	0x000094d0
        /*08f0*/ 	.word	0x00000048
        /*08f4*/ 	.word	0x00000090
        /*08f8*/ 	.short	0x010a
        /*08fa*/ 	.byte	0xff
	.zero		1


	//   ....[127]....
        /*08fc*/ 	.word	0x00009520
        /*0900*/ 	.word	0x00000002
        /*0904*/ 	.word	0x00000020
        /*0908*/ 	.short	0x010a
        /*090a*/ 	.byte	0xff
	.zero		1


	//   ....[128]....
        /*090c*/ 	.word	0x00009570
        /*0910*/ 	.word	0x00000000
        /*0914*/ 	.word	0x00000020
        /*0918*/ 	.short	0x010a
        /*091a*/ 	.byte	0xff
	.zero		1


	//   ....[129]....
        /*091c*/ 	.word	0x000095c0
        /*0920*/ 	.word	0x00000002
        /*0924*/ 	.word	0x00000020
        /*0928*/ 	.short	0x010a
        /*092a*/ 	.byte	0xff
	.zero		1


	//----- nvinfo : EIATTR_NUM_MBARRIERS
	.align		4
.L_47:
        /*092c*/ 	.byte	0x03, 0x38
        /*092e*/ 	.short	0x001e


	//----- nvinfo : EIATTR_EXIT_INSTR_OFFSETS
	.align		4
        /*0930*/ 	.byte	0x04, 0x1c
        /*0932*/ 	.short	(.L_49 - .L_48)


	//   ....[0]....
.L_48:
        /*0934*/ 	.word	0x00002ce0


	//   ....[1]....
        /*0938*/ 	.word	0x000031d0


	//   ....[2]....
        /*093c*/ 	.word	0x00003230


	//   ....[3]....
        /*0940*/ 	.word	0x00004660


	//   ....[4]....
        /*0944*/ 	.word	0x00005890


	//   ....[5]....
        /*0948*/ 	.word	0x000058d0


	//   ....[6]....
        /*094c*/ 	.word	0x000089e0


	//   ....[7]....
        /*0950*/ 	.word	0x00008a60


	//   ....[8]....
        /*0954*/ 	.word	0x00008a90


	//   ....[9]....
        /*0958*/ 	.word	0x00008b00


	//----- nvinfo : EIATTR_MAX_THREADS
	.align		4
.L_49:
        /*095c*/ 	.byte	0x04, 0x05
        /*095e*/ 	.short	(.L_51 - .L_50)
.L_50:
        /*0960*/ 	.word	0x00000100
        /*0964*/ 	.word	0x00000001
        /*0968*/ 	.word	0x00000001


	//----- nvinfo : EIATTR_CRS_STACK_SIZE
	.align		4
.L_51:
        /*096c*/ 	.byte	0x04, 0x1e
        /*096e*/ 	.short	(.L_53 - .L_52)
.L_52:
        /*0970*/ 	.word	0x00000000


	//----- nvinfo : EIATTR_CBANK_PARAM_SIZE
	.align		4
.L_53:
        /*0974*/ 	.byte	0x03, 0x19
        /*0976*/ 	.short	0x0800


	//----- nvinfo : EIATTR_PARAM_CBANK
	.align		4
        /*0978*/ 	.byte	0x04, 0x0a
        /*097a*/ 	.short	(.L_55 - .L_54)
	.align		4
.L_54:
        /*097c*/ 	.word	index@(.nv.constant0._ZN7cutlass13device_kernelINS_4gemm6kernel13GemmUniversalIN4cute5tupleIJiiiiEEENS1_10collective13CollectiveMmaINS1_35MainloopSm100TmaUmmaWarpSpecializedILi2ELi2ELi4ENS5_IJNS4_1CILi4EEENSA_ILi1EEESC_EEEEENS5_IJNSA_ILi64EEENSA_ILi128EEESG_EEEfNS5_IJlSC_lEEEfSI_NS4_8TiledMMAINS4_8MMA_AtomIJNS4_17SM100_MMA_TF32_SSINS_10tfloat32_tESM_fLi64ELi128ELNS4_4UMMA5MajorE0ELSO_0ELNSN_7ScaleInE0ELSP_0EEEEEENS4_6LayoutINS5_IJSC_SC_SC_EEENS5_IJNSA_ILi0EEESU_SU_EEEEENS5_IJNS4_10UnderscoreESX_SX_EEEEENS4_13SM90_TMA_LOADENS4_14ComposedLayoutINS4_7SwizzleILi3ELi4ELi3EEENS4_18smem_ptr_flag_bitsILi32EEENSS_INS5_IJNSA_ILi8EEENSA_ILi32EEEEEENS5_IJS17_SC_EEEEEEEvNS4_8identityENS4_23SM90_TMA_LOAD_MULTICASTES1B_vS1C_EENS_8epilogue10collective18CollectiveEpilogueINS1F_23Sm100TmaWarpSpecializedILi4ELi2ELi16ELb1ELb0EEEJSH_NS5_IJNSS_ISF_SC_EENSS_IS17_SC_EEEEEfSI_fSI_NS1F_6fusion15FusionCallbacksIS1J_NS1N_17LinearCombinationIffffLNS_15FloatRoundStyleE2EEESH_S1M_JEEENS4_5SM1004TMEM4LOAD26SM100_TMEM_LOAD_16dp128b8xES10_S1B_NS4_17SM75_U32x4_LDSM_NENS4_14SM90_TMA_STOREES1B_NS4_17SM90_U32x4_STSM_NENS4_39AutoVectorizingCopyWithAssumedAlignmentILi128EEEEEEvvEEEEvNT_6ParamsE)
        /*0980*/ 	.short	0x0380
        /*0982*/ 	.short	0x0800


	//----- nvinfo : EIATTR_SW_WAR
	.align		4
.L_55:
        /*0984*/ 	.byte	0x04, 0x36
        /*0986*/ 	.short	(.L_57 - .L_56)
.L_56:
        /*0988*/ 	.word	0x00000008
.L_57:


//--------------------- .nv.callgraph             --------------------------
	.section	.nv.callgraph,"",@"SHT_CUDA_CALLGRAPH"
	.align	4
	.sectionentsize	8
	.align		4
        /*0000*/ 	.word	0x00000000
	.align		4
        /*0004*/ 	.word	0xffffffff
	.align		4
        /*0008*/ 	.word	index@(_ZN7cutlass13device_kernelINS_4gemm6kernel13GemmUniversalIN4cute5tupleIJiiiiEEENS1_10collective13CollectiveMmaINS1_35MainloopSm100TmaUmmaWarpSpecializedILi2ELi2ELi4ENS5_IJNS4_1CILi4EEENSA_ILi1EEESC_EEEEENS5_IJNSA_ILi64EEENSA_ILi128EEESG_EEEfNS5_IJlSC_lEEEfSI_NS4_8TiledMMAINS4_8MMA_AtomIJNS4_17SM100_MMA_TF32_SSINS_10tfloat32_tESM_fLi64ELi128ELNS4_4UMMA5MajorE0ELSO_0ELNSN_7ScaleInE0ELSP_0EEEEEENS4_6LayoutINS5_IJSC_SC_SC_EEENS5_IJNSA_ILi0EEESU_SU_EEEEENS5_IJNS4_10UnderscoreESX_SX_EEEEENS4_13SM90_TMA_LOADENS4_14ComposedLayoutINS4_7SwizzleILi3ELi4ELi3EEENS4_18smem_ptr_flag_bitsILi32EEENSS_INS5_IJNSA_ILi8EEENSA_ILi32EEEEEENS5_IJS17_SC_EEEEEEEvNS4_8identityENS4_23SM90_TMA_LOAD_MULTICASTES1B_vS1C_EENS_8epilogue10collective18CollectiveEpilogueINS1F_23Sm100TmaWarpSpecializedILi4ELi2ELi16ELb1ELb0EEEJSH_NS5_IJNSS_ISF_SC_EENSS_IS17_SC_EEEEEfSI_fSI_NS1F_6fusion15FusionCallbacksIS1J_NS1N_17LinearCombinationIffffLNS_15FloatRoundStyleE2EEESH_S1M_JEEENS4_5SM1004TMEM4LOAD26SM100_TMEM_LOAD_16dp128b8xES10_S1B_NS4_17SM75_U32x4_LDSM_NENS4_14SM90_TMA_STOREES1B_NS4_17SM90_U32x4_STSM_NENS4_39AutoVectorizingCopyWithAssumedAlignmentILi128EEEEEEvvEEEEvNT_6ParamsE)
	.align		4
        /*000c*/ 	.word	index@(__assertfail)
	.align		4
        /*0010*/ 	.word	0x00000000
	.align		4
        /*0014*/ 	.word	0xfffffffe
	.align		4
        /*0018*/ 	.word	0x00000000
	.align		4
        /*001c*/ 	.word	0xfffffffd
	.align		4
        /*0020*/ 	.word	0x00000000
	.align		4
        /*0024*/ 	.word	0xfffffffc


//--------------------- .nv.constant4             --------------------------
	.section	.nv.constant4,"a",@progbits
	.align	8
	.align		8
.nv.constant4:
        /*0000*/ 	.dword	__assertfail
	.align		8
        /*0008*/ 	.dword	__unnamed_1
	.align		8
        /*0010*/ 	.dword	__unnamed_2
	.align		8
        /*0018*/ 	.dword	_ZN40_INTERNAL_88f2ddd1_4_k_cu_9cdf79cd_313494cuda3std3__45__cpo5beginE
	.align		8
        /*0020*/ 	.dword	_ZN40_INTERNAL_88f2ddd1_4_k_cu_9cdf79cd_313494cuda3std3__45__cpo3endE
	.align		8
        /*0028*/ 	.dword	_ZN40_INTERNAL_88f2ddd1_4_k_cu_9cdf79cd_313494cuda3std3__45__cpo6cbeginE
	.align		8
        /*0030*/ 	.dword	_ZN40_INTERNAL_88f2ddd1_4_k_cu_9cdf79cd_313494cuda3std3__45__cpo4cendE
	.align		8
        /*0038*/ 	.dword	_ZN40_INTERNAL_88f2ddd1_4_k_cu_9cdf79cd_313494cuda3std3__442_GLOBAL__N__88f2ddd1_4_k_cu_9cdf79cd_313496ignoreE
	.align		8
        /*0040*/ 	.dword	_ZN40_INTERNAL_88f2ddd1_4_k_cu_9cdf79cd_313494cuda3std3__419piecewise_constructE
	.align		8
        /*0048*/ 	.dword	_ZN40_INTERNAL_88f2ddd1_4_k_cu_9cdf79cd_313494cuda3std3__48in_placeE
	.align		8
        /*0050*/ 	.dword	_ZN40_INTERNAL_88f2ddd1_4_k_cu_9cdf79cd_313494cuda3std6ranges3__45__cpo4swapE
	.align		8
        /*0058*/ 	.dword	_ZN40_INTERNAL_88f2ddd1_4_k_cu_9cdf79cd_313494cuda3std6ranges3__45__cpo9iter_moveE
	.align		8
        /*0060*/ 	.dword	_ZN40_INTERNAL_88f2ddd1_4_k_cu_9cdf79cd_313494cute7productE
	.align		8
        /*0068*/ 	.dword	_ZN40_INTERNAL_88f2ddd1_4_k_cu_9cdf79cd_313494cute1_E
	.align		8
        /*0070*/ 	.dword	$str$25
	.align		8
        /*0078*/ 	.dword	$str$26
	.align		8
        /*0080*/ 	.dword	$str$27
	.align		8
        /*0088*/ 	.dword	$str$28


//--------------------- .text._ZN7cutlass13device_kernelINS_4gemm6kernel13GemmUniversalIN4cute5tupleIJiiiiEEENS1_10collective13CollectiveMmaINS1_35MainloopSm100TmaUmmaWarpSpecializedILi2ELi2ELi4ENS5_IJNS4_1CILi4EEENSA_ILi1EEESC_EEEEENS5_IJNSA_ILi64EEENSA_ILi128EEESG_EEEfNS5_IJlSC_lEEEfSI_NS4_8TiledMMAINS4_8MMA_AtomIJNS4_17SM100_MMA_TF32_SSINS_10tfloat32_tESM_fLi64ELi128ELNS4_4UMMA5MajorE0ELSO_0ELNSN_7ScaleInE0ELSP_0EEEEEENS4_6LayoutINS5_IJSC_SC_SC_EEENS5_IJNSA_ILi0EEESU_SU_EEEEENS5_IJNS4_10UnderscoreESX_SX_EEEEENS4_13SM90_TMA_LOADENS4_14ComposedLayoutINS4_7SwizzleILi3ELi4ELi3EEENS4_18smem_ptr_flag_bitsILi32EEENSS_INS5_IJNSA_ILi8EEENSA_ILi32EEEEEENS5_IJS17_SC_EEEEEEEvNS4_8identityENS4_23SM90_TMA_LOAD_MULTICASTES1B_vS1C_EENS_8epilogue10collective18CollectiveEpilogueINS1F_23Sm100TmaWarpSpecializedILi4ELi2ELi16ELb1ELb0EEEJSH_NS5_IJNSS_ISF_SC_EENSS_IS17_SC_EEEEEfSI_fSI_NS1F_6fusion15FusionCallbacksIS1J_NS1N_17LinearCombinationIffffLNS_15FloatRoundStyleE2EEESH_S1M_JEEENS4_5SM1004TMEM4LOAD26SM100_TMEM_LOAD_16dp128b8xES10_S1B_NS4_17SM75_U32x4_LDSM_NENS4_14SM90_TMA_STOREES1B_NS4_17SM90_U32x4_STSM_NENS4_39AutoVectorizingCopyWithAssumedAlignmentILi128EEEEEEvvEEEEvNT_6ParamsE --------------------------
	.section	.text._ZN7cutlass13device_kernelINS_4gemm6kernel13GemmUniversalIN4cute5tupleIJiiiiEEENS1_10collective13CollectiveMmaINS1_35MainloopSm100TmaUmmaWarpSpecializedILi2ELi2ELi4ENS5_IJNS4_1CILi4EEENSA_ILi1EEESC_EEEEENS5_IJNSA_ILi64EEENSA_ILi128EEESG_EEEfNS5_IJlSC_lEEEfSI_NS4_8TiledMMAINS4_8MMA_AtomIJNS4_17SM100_MMA_TF32_SSINS_10tfloat32_tESM_fLi64ELi128ELNS4_4UMMA5MajorE0ELSO_0ELNSN_7ScaleInE0ELSP_0EEEEEENS4_6LayoutINS5_IJSC_SC_SC_EEENS5_IJNSA_ILi0EEESU_SU_EEEEENS5_IJNS4_10UnderscoreESX_SX_EEEEENS4_13SM90_TMA_LOADENS4_14ComposedLayoutINS4_7SwizzleILi3ELi4ELi3EEENS4_18smem_ptr_flag_bitsILi32EEENSS_INS5_IJNSA_ILi8EEENSA_ILi32EEEEEENS5_IJS17_SC_EEEEEEEvNS4_8identityENS4_23SM90_TMA_LOAD_MULTICASTES1B_vS1C_EENS_8epilogue10collective18CollectiveEpilogueINS1F_23Sm100TmaWarpSpecializedILi4ELi2ELi16ELb1ELb0EEEJSH_NS5_IJNSS_ISF_SC_EENSS_IS17_SC_EEEEEfSI_fSI_NS1F_6fusion15FusionCallbacksIS1J_NS1N_17LinearCombinationIffffLNS_15FloatRoundStyleE2EEESH_S1M_JEEENS4_5SM1004TMEM4LOAD26SM100_TMEM_LOAD_16dp128b8xES10_S1B_NS4_17SM75_U32x4_LDSM_NENS4_14SM90_TMA_STOREES1B_NS4_17SM90_U32x4_STSM_NENS4_39AutoVectorizingCopyWithAssumedAlignmentILi128EEEEEEvvEEEEvNT_6ParamsE,"ax",@progbits
	.align	128
.text._ZN7cutlass13device_kernelINS_4gemm6kernel13GemmUniversalIN4cute5tupleIJiiiiEEENS1_10collective13CollectiveMmaINS1_35MainloopSm100TmaUmmaWarpSpecializedILi2ELi2ELi4ENS5_IJNS4_1CILi4EEENSA_ILi1EEESC_EEEEENS5_IJNSA_ILi64EEENSA_ILi128EEESG_EEEfNS5_IJlSC_lEEEfSI_NS4_8TiledMMAINS4_8MMA_AtomIJNS4_17SM100_MMA_TF32_SSINS_10tfloat32_tESM_fLi64ELi128ELNS4_4UMMA5MajorE0ELSO_0ELNSN_7ScaleInE0ELSP_0EEEEEENS4_6LayoutINS5_IJSC_SC_SC_EEENS5_IJNSA_ILi0EEESU_SU_EEEEENS5_IJNS4_10UnderscoreESX_SX_EEEEENS4_13SM90_TMA_LOADENS4_14ComposedLayoutINS4_7SwizzleILi3ELi4ELi3EEENS4_18smem_ptr_flag_bitsILi32EEENSS_INS5_IJNSA_ILi8EEENSA_ILi32EEEEEENS5_IJS17_SC_EEEEEEEvNS4_8identityENS4_23SM90_TMA_LOAD_MULTICASTES1B_vS1C_EENS_8epilogue10collective18CollectiveEpilogueINS1F_23Sm100TmaWarpSpecializedILi4ELi2ELi16ELb1ELb0EEEJSH_NS5_IJNSS_ISF_SC_EENSS_IS17_SC_EEEEEfSI_fSI_NS1F_6fusion15FusionCallbacksIS1J_NS1N_17LinearCombinationIffffLNS_15FloatRoundStyleE2EEESH_S1M_JEEENS4_5SM1004TMEM4LOAD26SM100_TMEM_LOAD_16dp128b8xES10_S1B_NS4_17SM75_U32x4_LDSM_NENS4_14SM90_TMA_STOREES1B_NS4_17SM90_U32x4_STSM_NENS4_39AutoVectorizingCopyWithAssumedAlignmentILi128EEEEEEvvEEEEvNT_6ParamsE:
        .type           _ZN7cutlass13device_kernelINS_4gemm6kernel13GemmUniversalIN4cute5tupleIJiiiiEEENS1_10collective13CollectiveMmaINS1_35MainloopSm100TmaUmmaWarpSpecializedILi2ELi2ELi4ENS5_IJNS4_1CILi4EEENSA_ILi1EEESC_EEEEENS5_IJNSA_ILi64EEENSA_ILi128EEESG_EEEfNS5_IJlSC_lEEEfSI_NS4_8TiledMMAINS4_8MMA_AtomIJNS4_17SM100_MMA_TF32_SSINS_10tfloat32_tESM_fLi64ELi128ELNS4_4UMMA5MajorE0ELSO_0ELNSN_7ScaleInE0ELSP_0EEEEEENS4_6LayoutINS5_IJSC_SC_SC_EEENS5_IJNSA_ILi0EEESU_SU_EEEEENS5_IJNS4_10UnderscoreESX_SX_EEEEENS4_13SM90_TMA_LOADENS4_14ComposedLayoutINS4_7SwizzleILi3ELi4ELi3EEENS4_18smem_ptr_flag_bitsILi32EEENSS_INS5_IJNSA_ILi8EEENSA_ILi32EEEEEENS5_IJS17_SC_EEEEEEEvNS4_8identityENS4_23SM90_TMA_LOAD_MULTICASTES1B_vS1C_EENS_8epilogue10collective18CollectiveEpilogueINS1F_23Sm100TmaWarpSpecializedILi4ELi2ELi16ELb1ELb0EEEJSH_NS5_IJNSS_ISF_SC_EENSS_IS17_SC_EEEEEfSI_fSI_NS1F_6fusion15FusionCallbacksIS1J_NS1N_17LinearCombinationIffffLNS_15FloatRoundStyleE2EEESH_S1M_JEEENS4_5SM1004TMEM4LOAD26SM100_TMEM_LOAD_16dp128b8xES10_S1B_NS4_17SM75_U32x4_LDSM_NENS4_14SM90_TMA_STOREES1B_NS4_17SM90_U32x4_STSM_NENS4_39AutoVectorizingCopyWithAssumedAlignmentILi128EEEEEEvvEEEEvNT_6ParamsE,@function
        .size           _ZN7cutlass13device_kernelINS_4gemm6kernel13GemmUniversalIN4cute5tupleIJiiiiEEENS1_10collective13CollectiveMmaINS1_35MainloopSm100TmaUmmaWarpSpecializedILi2ELi2ELi4ENS5_IJNS4_1CILi4EEENSA_ILi1EEESC_EEEEENS5_IJNSA_ILi64EEENSA_ILi128EEESG_EEEfNS5_IJlSC_lEEEfSI_NS4_8TiledMMAINS4_8MMA_AtomIJNS4_17SM100_MMA_TF32_SSINS_10tfloat32_tESM_fLi64ELi128ELNS4_4UMMA5MajorE0ELSO_0ELNSN_7ScaleInE0ELSP_0EEEEEENS4_6LayoutINS5_IJSC_SC_SC_EEENS5_IJNSA_ILi0EEESU_SU_EEEEENS5_IJNS4_10UnderscoreESX_SX_EEEEENS4_13SM90_TMA_LOADENS4_14ComposedLayoutINS4_7SwizzleILi3ELi4ELi3EEENS4_18smem_ptr_flag_bitsILi32EEENSS_INS5_IJNSA_ILi8EEENSA_ILi32EEEEEENS5_IJS17_SC_EEEEEEEvNS4_8identityENS4_23SM90_TMA_LOAD_MULTICASTES1B_vS1C_EENS_8epilogue10collective18CollectiveEpilogueINS1F_23Sm100TmaWarpSpecializedILi4ELi2ELi16ELb1ELb0EEEJSH_NS5_IJNSS_ISF_SC_EENSS_IS17_SC_EEEEEfSI_fSI_NS1F_6fusion15FusionCallbacksIS1J_NS1N_17LinearCombinationIffffLNS_15FloatRoundStyleE2EEESH_S1M_JEEENS4_5SM1004TMEM4LOAD26SM100_TMEM_LOAD_16dp128b8xES10_S1B_NS4_17SM75_U32x4_LDSM_NENS4_14SM90_TMA_STOREES1B_NS4_17SM90_U32x4_STSM_NENS4_39AutoVectorizingCopyWithAssumedAlignmentILi128EEEEEEvvEEEEvNT_6ParamsE,(.L_x_181 - _ZN7cutlass13device_kernelINS_4gemm6kernel13GemmUniversalIN4cute5tupleIJiiiiEEENS1_10collective13CollectiveMmaINS1_35MainloopSm100TmaUmmaWarpSpecializedILi2ELi2ELi4ENS5_IJNS4_1CILi4EEENSA_ILi1EEESC_EEEEENS5_IJNSA_ILi64EEENSA_ILi128EEESG_EEEfNS5_IJlSC_lEEEfSI_NS4_8TiledMMAINS4_8MMA_AtomIJNS4_17SM100_MMA_TF32_SSINS_10tfloat32_tESM_fLi64ELi128ELNS4_4UMMA5MajorE0ELSO_0ELNSN_7ScaleInE0ELSP_0EEEEEENS4_6LayoutINS5_IJSC_SC_SC_EEENS5_IJNSA_ILi0EEESU_SU_EEEEENS5_IJNS4_10UnderscoreESX_SX_EEEEENS4_13SM90_TMA_LOADENS4_14ComposedLayoutINS4_7SwizzleILi3ELi4ELi3EEENS4_18smem_ptr_flag_bitsILi32EEENSS_INS5_IJNSA_ILi8EEENSA_ILi32EEEEEENS5_IJS17_SC_EEEEEEEvNS4_8identityENS4_23SM90_TMA_LOAD_MULTICASTES1B_vS1C_EENS_8epilogue10collective18CollectiveEpilogueINS1F_23Sm100TmaWarpSpecializedILi4ELi2ELi16ELb1ELb0EEEJSH_NS5_IJNSS_ISF_SC_EENSS_IS17_SC_EEEEEfSI_fSI_NS1F_6fusion15FusionCallbacksIS1J_NS1N_17LinearCombinationIffffLNS_15FloatRoundStyleE2EEESH_S1M_JEEENS4_5SM1004TMEM4LOAD26SM100_TMEM_LOAD_16dp128b8xES10_S1B_NS4_17SM75_U32x4_LDSM_NENS4_14SM90_TMA_STOREES1B_NS4_17SM90_U32x4_STSM_NENS4_39AutoVectorizingCopyWithAssumedAlignmentILi128EEEEEEvvEEEEvNT_6ParamsE)
        .other          _ZN7cutlass13device_kernelINS_4gemm6kernel13GemmUniversalIN4cute5tupleIJiiiiEEENS1_10collective13CollectiveMmaINS1_35MainloopSm100TmaUmmaWarpSpecializedILi2ELi2ELi4ENS5_IJNS4_1CILi4EEENSA_ILi1EEESC_EEEEENS5_IJNSA_ILi64EEENSA_ILi128EEESG_EEEfNS5_IJlSC_lEEEfSI_NS4_8TiledMMAINS4_8MMA_AtomIJNS4_17SM100_MMA_TF32_SSINS_10tfloat32_tESM_fLi64ELi128ELNS4_4UMMA5MajorE0ELSO_0ELNSN_7ScaleInE0ELSP_0EEEEEENS4_6LayoutINS5_IJSC_SC_SC_EEENS5_IJNSA_ILi0EEESU_SU_EEEEENS5_IJNS4_10UnderscoreESX_SX_EEEEENS4_13SM90_TMA_LOADENS4_14ComposedLayoutINS4_7SwizzleILi3ELi4ELi3EEENS4_18smem_ptr_flag_bitsILi32EEENSS_INS5_IJNSA_ILi8EEENSA_ILi32EEEEEENS5_IJS17_SC_EEEEEEEvNS4_8identityENS4_23SM90_TMA_LOAD_MULTICASTES1B_vS1C_EENS_8epilogue10collective18CollectiveEpilogueINS1F_23Sm100TmaWarpSpecializedILi4ELi2ELi16ELb1ELb0EEEJSH_NS5_IJNSS_ISF_SC_EENSS_IS17_SC_EEEEEfSI_fSI_NS1F_6fusion15FusionCallbacksIS1J_NS1N_17LinearCombinationIffffLNS_15FloatRoundStyleE2EEESH_S1M_JEEENS4_5SM1004TMEM4LOAD26SM100_TMEM_LOAD_16dp128b8xES10_S1B_NS4_17SM75_U32x4_LDSM_NENS4_14SM90_TMA_STOREES1B_NS4_17SM90_U32x4_STSM_NENS4_39AutoVectorizingCopyWithAssumedAlignmentILi128EEEEEEvvEEEEvNT_6ParamsE,@"STO_CUDA_ENTRY STV_DEFAULT"
_ZN7cutlass13device_kernelINS_4gemm6kernel13GemmUniversalIN4cute5tupleIJiiiiEEENS1_10collective13CollectiveMmaINS1_35MainloopSm100TmaUmmaWarpSpecializedILi2ELi2ELi4ENS5_IJNS4_1CILi4EEENSA_ILi1EEESC_EEEEENS5_IJNSA_ILi64EEENSA_ILi128EEESG_EEEfNS5_IJlSC_lEEEfSI_NS4_8TiledMMAINS4_8MMA_AtomIJNS4_17SM100_MMA_TF32_SSINS_10tfloat32_tESM_fLi64ELi128ELNS4_4UMMA5MajorE0ELSO_0ELNSN_7ScaleInE0ELSP_0EEEEEENS4_6LayoutINS5_IJSC_SC_SC_EEENS5_IJNSA_ILi0EEESU_SU_EEEEENS5_IJNS4_10UnderscoreESX_SX_EEEEENS4_13SM90_TMA_LOADENS4_14ComposedLayoutINS4_7SwizzleILi3ELi4ELi3EEENS4_18smem_ptr_flag_bitsILi32EEENSS_INS5_IJNSA_ILi8EEENSA_ILi32EEEEEENS5_IJS17_SC_EEEEEEEvNS4_8identityENS4_23SM90_TMA_LOAD_MULTICASTES1B_vS1C_EENS_8epilogue10collective18CollectiveEpilogueINS1F_23Sm100TmaWarpSpecializedILi4ELi2ELi16ELb1ELb0EEEJSH_NS5_IJNSS_ISF_SC_EENSS_IS17_SC_EEEEEfSI_fSI_NS1F_6fusion15FusionCallbacksIS1J_NS1N_17LinearCombinationIffffLNS_15FloatRoundStyleE2EEESH_S1M_JEEENS4_5SM1004TMEM4LOAD26SM100_TMEM_LOAD_16dp128b8xES10_S1B_NS4_17SM75_U32x4_LDSM_NENS4_14SM90_TMA_STOREES1B_NS4_17SM90_U32x4_STSM_NENS4_39AutoVectorizingCopyWithAssumedAlignmentILi128EEEEEEvvEEEEvNT_6ParamsE:
[----:B------:R-:W1:Y:S01]  /*0000*/  LDC R1, c[0x0][0x37c] ;  /* 0x0000df00ff017b82 */ /* 0x000e620000000800 */
[----:B------:R-:W2:Y:S01]  /*0010*/  S2R R64, SR_TID.X ;  /* 0x0000000000407919 */ /* 0x000ea20000002100 */
[----:B------:R-:W3:Y:S01]  /*0020*/  LDCU.64 UR8, c[0x0][0x890] ;  /* 0x00011200ff0877ac */ /* 0x000ee20008000a00 */
[----:B------:R-:W-:Y:S02]  /*0030*/  PRMT R52, RZ, 0x7610, R52 ;  /* 0x00007610ff347816 */ /* 0x000fe40000000034 */
[----:B------:R-:W-:Y:S01]  /*0040*/  ELECT P4, URZ, PT ;  /* 0x0000000000ff782f */ /* 0x000fe20003880000 */
[----:B---3--:R-:W-:-:S04]  /*0050*/  UISETP.NE.U32.AND UP0, UPT, UR8, URZ, UPT ;  /* 0x000000ff0800728c */ /* 0x008fc8000bf05070 */
[----:B------:R-:W-:Y:S01]  /*0060*/  UISETP.NE.AND.EX UP0, UPT, UR9, URZ, UPT, UP0 ;  /* 0x000000ff0900728c */ /* 0x000fe2000bf05300 */
[----:B--2---:R-:W-:-:S05]  /*0070*/  SHF.R.U32.HI R53, RZ, 0x5, R64 ;  /* 0x00000005ff357819 */ /* 0x004fca0000011640 */
[----:B------:R-:W2:Y:S02]  /*0080*/  SHFL.IDX PT, R0, R53, RZ, 0x1f ;  /* 0x00001fff35007589 */ /* 0x000ea400000e0000 */
[----:B--2---:R-:W-:Y:S01]  /*0090*/  R2UR UR18, R0 ;  /* 0x00000000001272ca */ /* 0x004fe200000e0000 */
[----:B-1----:R-:W-:-:S14]  /*00a0*/  BRA.U UP0, `(.L_x_0) ;  /* 0x0000000100307547 */ /* 0x002fdc000b800000 */
[----:B------:R-:W1:Y:S02]  /*00b0*/  LDCU.64 UR4, c[0x0][0x888] ;  /* 0x00011100ff0477ac */ /* 0x000e640008000a00 */
[----:B-1----:R-:W-:-:S04]  /*00c0*/  UISETP.NE.U32.AND UP0, UPT, UR4, URZ, UPT ;  /* 0x000000ff0400728c */ /* 0x002fc8000bf05070 */
[----:B------:R-:W-:-:S09]  /*00d0*/  UISETP.NE.AND.EX UP0, UPT, UR5, URZ, UPT, UP0 ;  /* 0x000000ff0500728c */ /* 0x000fd2000bf05300 */
[----:B------:R-:W-:Y:S05]  /*00e0*/  BRA.U !UP0, `(.L_x_1) ;  /* 0x0000000108147547 */ /* 0x000fea000b800000 */
[----:B------:R-:W1:Y:S01]  /*00f0*/  LDC.64 R2, c[0x0][0x888] ;  /* 0x00022200ff027b82 */ /* 0x000e620000000a00 */
[----:B------:R-:W1:Y:S02]  /*0100*/  LDCU.64 UR4, c[0x0][0x358] ;  /* 0x00006b00ff0477ac */ /* 0x000e640008000a00 */
[----:B-1----:R1:W5:Y:S01]  /*0110*/  LDG.E R27, desc[UR4][R2.64] ;  /* 0x00000004021b7981 */ /* 0x002362000c1e1900 */
[----:B------:R-:W-:Y:S01]  /*0120*/  HFMA2 R52, -RZ, RZ, 0, 5.9604644775390625e-08 ;  /* 0x00000001ff347431 */ /* 0x000fe200000001ff */
[----:B------:R-:W-:Y:S05]  /*0130*/  BRA `(.L_x_0) ;  /* 0x00000000000c7947 */ /* 0x000fea0003800000 */
.L_x_1:
[----:B------:R-:W1:Y:S01]  /*0140*/  LDCU UR4, c[0x0][0x880] ;  /* 0x00011000ff0477ac */ /* 0x000e620008000800 */
[----:B------:R-:W-:Y:S01]  /*0150*/  HFMA2 R52, -RZ, RZ, 0, 5.9604644775390625e-08 ;  /* 0x00000001ff347431 */ /* 0x000fe200000001ff */
[----:B-1----:R-:W-:-:S07]  /*0160*/  MOV R27, UR4 ;  /* 0x00000004001b7c02 */ /* 0x002fce0008000f00 */
.L_x_0:
[----:B------:R-:W2:Y:S02]  /*0170*/  LDCU.64 UR4, c[0x0][0x8b0] ;  /* 0x00011600ff0477ac */ /* 0x000ea40008000a00 */
[----:B--2---:R-:W-:-:S04]  /*0180*/  UISETP.NE.U32.AND UP0, UPT, UR4, URZ, UPT ;  /* 0x000000ff0400728c */ /* 0x004fc8000bf05070 */
[----:B------:R-:W-:-:S09]  /*0190*/  UISETP.NE.AND.EX UP0, UPT, UR5, URZ, UPT, UP0 ;  /* 0x000000ff0500728c */ /* 0x000fd2000bf05300 */
[----:B------:R-:W-:Y:S05]  /*01a0*/  BRA.U UP0, `(.L_x_2) ;  /* 0x0000000100287547 */ /* 0x000fea000b800000 */
[----:B------:R-:W2:Y:S02]  /*01b0*/  LDCU.64 UR4, c[0x0][0x8a8] ;  /* 0x00011500ff0477ac */ /* 0x000ea40008000a00 */
[----:B--2---:R-:W-:-:S04]  /*01c0*/  UISETP.NE.U32.AND UP0, UPT, UR4, URZ, UPT ;  /* 0x000000ff0400728c */ /* 0x004fc8000bf05070 */
[----:B------:R-:W-:-:S09]  /*01d0*/  UISETP.NE.AND.EX UP0, UPT, UR5, URZ, UPT, UP0 ;  /* 0x000000ff0500728c */ /* 0x000fd2000bf05300 */
[----:B------:R-:W-:Y:S05]  /*01e0*/  BRA.U !UP0, `(.L_x_3) ;  /* 0x0000000108107547 */ /* 0x000fea000b800000 */
[----:B------:R-:W2:Y:S01]  /*01f0*/  LDC.64 R24, c[0x0][0x8a8] ;  /* 0x00022a00ff187b82 */ /* 0x000ea20000000a00 */
[----:B------:R-:W2:Y:S02]  /*0200*/  LDCU.64 UR4, c[0x0][0x358] ;  /* 0x00006b00ff0477ac */ /* 0x000ea40008000a00 */
[----:B--2---:R2:W5:Y:S01]  /*0210*/  LDG.E R24, desc[UR4][R24.64] ;  /* 0x0000000418187981 */ /* 0x004562000c1e1900 */
[----:B------:R-:W-:Y:S05]  /*0220*/  BRA `(.L_x_2) ;  /* 0x0000000000087947 */ /* 0x000fea0003800000 */
.L_x_3:
[----:B------:R-:W2:Y:S02]  /*0230*/  LDCU UR4, c[0x0][0x8a0] ;  /* 0x00011400ff0477ac */ /* 0x000ea40008000800 */
[----:B--2---:R-:W-:Y:S02]  /*0240*/  MOV R24, UR4 ;  /* 0x0000000400187c02 */ /* 0x004fe40008000f00 */
.L_x_2:
[----:B------:R-:W-:Y:S01]  /*0250*/  IMAD.U32 R0, RZ, RZ, UR18 ;  /* 0x00000012ff007e24 */ /* 0x000fe2000f8e00ff */
[----:B------:R-:W-:Y:S04]  /*0260*/  BSSY.RECONVERGENT B0, `(.L_x_4) ;  /* 0x000000c000007945 */ /* 0x000fe80003800200 */
[C---:B------:R-:W-:Y:S02]  /*0270*/  ISETP.NE.OR P1, PT, R0.reuse, 0x1, !P4 ;  /* 0x000000010000780c */ /* 0x040fe40006725670 */
[----:B------:R-:W-:-:S11]  /*0280*/  ISETP.NE.OR P0, PT, R0, 0x3, !P4 ;  /* 0x000000030000780c */ /* 0x000fd60006705670 */
[----:B------:R-:W-:Y:S05]  /*0290*/  @P1 BRA `(.L_x_5) ;  /* 0x0000000000201947 */ /* 0x000fea0003800000 */
[----:B------:R-:W3:Y:S02]  /*02a0*/  LDCU.64 UR4, c[0x0][0x348] ;  /* 0x00006900ff0477ac */ /* 0x000ee40008000a00 */
[----:B---3--:R-:W-:Y:S02]  /*02b0*/  UIADD3 UR6, UP1, UPT, UR4, 0x80, URZ ;  /* 0x0000008004067890 */ /* 0x008fe4000ff3e0ff */
[----:B------:R-:W-:Y:S02]  /*02c0*/  UIADD3 UR4, UP0, UPT, UR4, 0x180, URZ ;  /* 0x0000018004047890 */ /* 0x000fe4000ff1e0ff */
[----:B------:R-:W-:Y:S02]  /*02d0*/  UIADD3.X UR7, UPT, UPT, URZ, UR5, URZ, UP1, !UPT ;  /* 0x00000005ff077290 */ /* 0x000fe40008ffe4ff */
[----:B------:R-:W-:-:S07]  /*02e0*/  UIADD3.X UR5, UPT, UPT, URZ, UR5, URZ, UP0, !UPT ;  /* 0x00000005ff057290 */ /* 0x000fce00087fe4ff */
[----:B------:R3:W-:Y:S02]  /*02f0*/  UTMACCTL.PF [UR6] ;  /* 0x00000000060079b9 */ /* 0x0007e40008040000 */
[----:B------:R3:W-:Y:S02]  /*0300*/  UTMACCTL.PF [UR4] ;  /* 0x00000000040079b9 */ /* 0x0007e40008040000 */
[----:B---3--:R-:W-:Y:S01]  /*0310*/  NOP ;  /* 0x0000000000007918 */ /* 0x008fe20000000000 */
.L_x_5:
[----:B------:R-:W-:Y:S05]  /*0320*/  BSYNC.RECONVERGENT B0 ;  /* 0x0000000000007941 */ /* 0x000fea0003800200 */
.L_x_4:
[----:B------:R-:W-:Y:S04]  /*0330*/  BSSY.RECONVERGENT B0, `(.L_x_6) ;  /* 0x000000a000007945 */ /* 0x000fe80003800200 */
        /* <DEDUP_REMOVED lines=9> */
.L_x_7:
[----:B------:R-:W-:Y:S05]  /*03d0*/  BSYNC.RECONVERGENT B0 ;  /* 0x0000000000007941 */ /* 0x000fea0003800200 */
.L_x_6:
[----:B------:R-:W3:Y:S01]  /*03e0*/  LDCU.64 UR4, c[0x0][0x888] ;  /* 0x00011100ff0477ac */ /* 0x000ee20008000a00 */
[----:B------:R-:W-:Y:S02]  /*03f0*/  UISETP.EQ.U32.AND UP2, UPT, UR8, URZ, UPT ;  /* 0x000000ff0800728c */ /* 0x000fe4000bf42070 */
[----:B------:R-:W-:Y:S02]  /*0400*/  UPLOP3.LUT UP3, UPT, UPT, UPT, UPT, 0x80, 0x8 ;  /* 0x000000000008789c */ /* 0x000fe40003f6f070 */
[----:B---3--:R-:W-:-:S04]  /*0410*/  UISETP.NE.U32.AND UP0, UPT, UR4, URZ, UPT ;  /* 0x000000ff0400728c */ /* 0x008fc8000bf05070 */
[----:B------:R-:W-:-:S04]  /*0420*/  UISETP.NE.AND.EX UP1, UPT, UR5, URZ, UPT, UP0 ;  /* 0x000000ff0500728c */ /* 0x000fc8000bf25300 */
[----:B------:R-:W-:-:S04]  /*0430*/  UISETP.EQ.OR.EX UP4, UPT, UR9, URZ, !UP1, UP2 ;  /* 0x000000ff0900728c */ /* 0x000fc8000cf82720 */
[----:B------:R-:W-:-:S05]  /*0440*/  UP2UR UR63, UPR, URZ, 0x10 ;  /* 0x00000010ff3f7883 */ /* 0x000fca0008000000 */
[----:B------:R-:W-:Y:S07]  /*0450*/  BRA.U !UP4, `(.L_x_8) ;  /* 0x000000010c207547 */ /* 0x000fee000b800000 */
[----:B------:R-:W-:Y:S01]  /*0460*/  UISETP.NE.U32.AND UP2, UPT, UR8, URZ, UPT ;  /* 0x000000ff0800728c */ /* 0x000fe2000bf45070 */
[----:B-----5:R-:W-:Y:S01]  /*0470*/  FSETP.NEU.AND P0, PT, R27, RZ, PT ;  /* 0x000000ff1b00720b */ /* 0x020fe20003f0d000 */
[----:B------:R-:W-:Y:S02]  /*0480*/  USEL UR4, URZ, 0xffffffff, UP1 ;  /* 0xffffffffff047887 */ /* 0x000fe40008800000 */
[----:B------:R-:W-:-:S10]  /*0490*/  UISETP.NE.AND.EX UP2, UPT, UR9, URZ, UPT, UP2 ;  /* 0x000000ff0900728c */ /* 0x000fd4000bf45320 */
[----:B------:R-:W-:Y:S01]  /*04a0*/  VOTEU.ANY UP0, P0 ;  /* 0x0000000000ff7886 */ /* 0x000fe20000000100 */
[----:B------:R-:W-:-:S04]  /*04b0*/  @!UP2 USEL UR4, URZ, 0xffffffff, UP0 ;  /* 0xffffffffff04a887 */ /* 0x000fc80008000000 */
[----:B------:R-:W-:-:S04]  /*04c0*/  ULOP3.LUT UR4, UR4, 0x1, URZ, 0xc0, !UPT ;  /* 0x0000000104047892 */ /* 0x000fc8000f8ec0ff */
[----:B------:R-:W-:-:S11]  /*04d0*/  UISETP.NE.U32.AND UP3, UPT, UR4, 0x1, UPT ;  /* 0x000000010400788c */ /* 0x000fd6000bf65070 */
.L_x_8:
[----:B-1----:R-:W1:Y:S01]  /*04e0*/  SHFL.IDX PT, R2, R53, RZ, 0x1f ;  /* 0x00001fff35027589 */ /* 0x002e6200000e0000 */
[----:B------:R-:W-:Y:S01]  /*04f0*/  UISETP.NE.AND UP6, UPT, UR18, 0x2, UPT ;  /* 0x000000021200788c */ /* 0x000fe2000bfc5270 */
[----:B-1----:R-:W-:-:S13]  /*0500*/  ISETP.NE.AND P0, PT, R2, RZ, PT ;  /* 0x000000ff0200720c */ /* 0x002fda0003f05270 */
[----:B------:R-:W-:Y:S05]  /*0510*/  @P0 BRA `(.L_x_9) ;  /* 0x0000000000480947 */ /* 0x000fea0003800000 */
[----:B------:R-:W1:Y:S01]  /*0520*/  S2UR UR4, SR_CgaCtaId ;  /* 0x00000000000479c3 */ /* 0x000e620000008800 */
[----:B------:R-:W-:Y:S01]  /*0530*/  UMOV UR5, 0x400 ;  /* 0x0000040000057882 */ /* 0x000fe20000000000 */
[----:B------:R-:W-:Y:S01]  /*0540*/  UMOV UR8, 0x1 ;  /* 0x0000000100087882 */ /* 0x000fe20000000000 */
[----:B------:R-:W-:Y:S01]  /*0550*/  UMOV UR6, 0x4 ;  /* 0x0000000400067882 */ /* 0x000fe20000000000 */
[----:B------:R-:W-:-:S04]  /*0560*/  UIADD3 UR8, UPT, UPT, -UR8, 0x100000, URZ ;  /* 0x0010000008087890 */ /* 0x000fc8000fffe1ff */
[----:B------:R-:W-:Y:S02]  /*0570*/  USHF.L.U32 UR9, UR8, 0xb, URZ ;  /* 0x0000000b08097899 */ /* 0x000fe400080006ff */
[----:B------:R-:W-:Y:S02]  /*0580*/  USHF.L.U32 UR8, UR8, 0x1, URZ ;  /* 0x0000000108087899 */ /* 0x000fe400080006ff */
[----:B------:R-:W-:-:S04]  /*0590*/  UIADD3 UR6, UPT, UPT, -UR6, 0x100000, URZ ;  /* 0x0010000006067890 */ /* 0x000fc8000fffe1ff */
[----:B------:R-:W-:Y:S02]  /*05a0*/  USHF.L.U32 UR7, UR6, 0xb, URZ ;  /* 0x0000000b06077899 */ /* 0x000fe400080006ff */
[----:B------:R-:W-:Y:S01]  /*05b0*/  USHF.L.U32 UR6, UR6, 0x1, URZ ;  /* 0x0000000106067899 */ /* 0x000fe200080006ff */
[----:B------:R-:W-:Y:S01]  /*05c0*/  ELECT P0, URZ, PT ;  /* 0x0000000000ff782f */ /* 0x000fe20003800000 */
[----:B-1----:R-:W-:Y:S01]  /*05d0*/  ULEA UR4, UR4, UR5, 0x18 ;  /* 0x0000000504047291 */ /* 0x002fe2000f8ec0ff */
[----:B------:R-:W1:Y:S11]  /*05e0*/  FENCE.VIEW.ASYNC.S ;  /* 0x00000000000073c6 */ /* 0x000e760000000000 */
[----:B-1----:R1:W3:Y:S01]  /*05f0*/  SYNCS.EXCH.64 URZ, [UR4], UR8 ;  /* 0x0000000804ff75b2 */ /* 0x0022e20008000100 */
[----:B------:R1:W4:Y:S01]  /*0600*/  SYNCS.EXCH.64 URZ, [UR4+0x10], UR6 ;  /* 0x0000100604ff75b2 */ /* 0x0003220008000100 */
[----:B------:R1:W1:Y:S01]  /*0610*/  SYNCS.EXCH.64 URZ, [UR4+0x8], UR8 ;  /* 0x0000080804ff75b2 */ /* 0x0002620008000100 */
[----:B------:R1:W1:Y:S01]  /*0620*/  SYNCS.EXCH.64 URZ, [UR4+0x18], UR6 ;  /* 0x0000180604ff75b2 */ /* 0x0002620008000100 */
[----:B------:R-:W-:Y:S01]  /*0630*/  NOP ;  /* 0x0000000000007918 */ /* 0x000fe20000000000 */
.L_x_9:
[----:B------:R-:W2:Y:S01]  /*0640*/  SHFL.IDX PT, R2, R53, RZ, 0x1f ;  /* 0x00001fff35027589 */ /* 0x000ea200000e0000 */
[----:B------:R-:W-:Y:S01]  /*0650*/  NOP ;  /* 0x0000000000007918 */ /* 0x000fe20000000000 */
[----:B--2---:R-:W-:-:S13]  /*0660*/  ISETP.NE.AND P0, PT, R2, 0x1, PT ;  /* 0x000000010200780c */ /* 0x004fda0003f05270 */
[----:B------:R-:W-:Y:S05]  /*0670*/  @P0 BRA `(.L_x_10) ;  /* 0x0000000000580947 */ /* 0x000fea0003800000 */
[----:B-1----:R-:W1:Y:S01]  /*0680*/  S2UR UR4, SR_CgaCtaId ;  /* 0x00000000000479c3 */ /* 0x002e620000008800 */
        /* <DEDUP_REMOVED lines=12> */
[----:B-1----:R2:W1:Y:S01]  /*0750*/  SYNCS.EXCH.64 URZ, [UR4+0x20], UR8 ;  /* 0x0000200804ff75b2 */ /* 0x0024620008000100 */
[----:B------:R2:W1:Y:S01]  /*0760*/  SYNCS.EXCH.64 URZ, [UR4+0x40], UR6 ;  /* 0x0000400604ff75b2 */ /* 0x0004620008000100 */
[----:B------:R2:W1:Y:S01]  /*0770*/  SYNCS.EXCH.64 URZ, [UR4+0x28], UR8 ;  /* 0x0000280804ff75b2 */ /* 0x0004620008000100 */
[----:B------:R2:W1:Y:S01]  /*0780*/  SYNCS.EXCH.64 URZ, [UR4+0x48], UR6 ;  /* 0x0000480604ff75b2 */ /* 0x0004620008000100 */
[----:B------:R2:W1:Y:S01]  /*0790*/  SYNCS.EXCH.64 URZ, [UR4+0x30], UR8 ;  /* 0x0000300804ff75b2 */ /* 0x0004620008000100 */
[----:B------:R2:W1:Y:S01]  /*07a0*/  SYNCS.EXCH.64 URZ, [UR4+0x50], UR6 ;  /* 0x0000500604ff75b2 */ /* 0x0004620008000100 */
[----:B------:R2:W1:Y:S01]  /*07b0*/  SYNCS.EXCH.64 URZ, [UR4+0x38], UR8 ;  /* 0x0000380804ff75b2 */ /* 0x0004620008000100 */
[----:B------:R2:W1:Y:S02]  /*07c0*/  SYNCS.EXCH.64 URZ, [UR4+0x58], UR6 ;  /* 0x0000580604ff75b2 */ /* 0x0004640008000100 */
[----:B--2---:R-:W-:Y:S01]  /*07d0*/  NOP ;  /* 0x0000000000007918 */ /* 0x004fe20000000000 */
.L_x_10:
[----:B------:R-:W2:Y:S01]  /*07e0*/  SHFL.IDX PT, R2, R53, RZ, 0x1f ;  /* 0x00001fff35027589 */ /* 0x000ea200000e0000 */
[----:B------:R-:W-:Y:S01]  /*07f0*/  NOP ;  /* 0x0000000000007918 */ /* 0x000fe20000000000 */
[----:B--2---:R-:W-:-:S13]  /*0800*/  ISETP.NE.AND P0, PT, R2, 0x3, PT ;  /* 0x000000030200780c */ /* 0x004fda0003f05270 */
[----:B------:R-:W-:Y:S05]  /*0810*/  @P0 BRA `(.L_x_11) ;  /* 0x0000000000300947 */ /* 0x000fea0003800000 */
[----:B-1----:R-:W1:Y:S01]  /*0820*/  S2UR UR4, SR_CgaCtaId ;  /* 0x00000000000479c3 */ /* 0x002e620000008800 */
[----:B------:R-:W-:Y:S01]  /*0830*/  UMOV UR6, 0x400 ;  /* 0x0000040000067882 */ /* 0x000fe20000000000 */
[----:B------:R-:W-:Y:S01]  /*0840*/  UMOV UR5, 0x20 ;  /* 0x0000002000057882 */ /* 0x000fe20000000000 */
[----:B------:R-:W-:Y:S01]  /*0850*/  ELECT P0, URZ, PT ;  /* 0x0000000000ff782f */ /* 0x000fe20003800000 */
[----:B-1----:R-:W-:Y:S02]  /*0860*/  ULEA UR6, UR4, UR6, 0x18 ;  /* 0x0000000604067291 */ /* 0x002fe4000f8ec0ff */
[----:B------:R-:W-:-:S04]  /*0870*/  UIADD3 UR4, UPT, UPT, -UR5, 0x100000, URZ ;  /* 0x0010000005047890 */ /* 0x000fc8000fffe1ff */
[----:B------:R-:W-:Y:S02]  /*0880*/  USHF.L.U32 UR5, UR4, 0xb, URZ ;  /* 0x0000000b04057899 */ /* 0x000fe400080006ff */
[----:B------:R-:W-:Y:S01]  /*0890*/  USHF.L.U32 UR4, UR4, 0x1, URZ ;  /* 0x0000000104047899 */ /* 0x000fe200080006ff */
[----:B------:R-:W1:Y:S11]  /*08a0*/  FENCE.VIEW.ASYNC.S ;  /* 0x00000000000073c6 */ /* 0x000e760000000000 */
[----:B-1----:R2:W1:Y:S01]  /*08b0*/  SYNCS.EXCH.64 URZ, [UR6+0x60], UR4 ;  /* 0x0000600406ff75b2 */ /* 0x0024620008000100 */
[----:B------:R2:W1:Y:S02]  /*08c0*/  SYNCS.EXCH.64 URZ, [UR6+0x68], UR4 ;  /* 0x0000680406ff75b2 */ /* 0x0004640008000100 */
[----:B--2---:R-:W-:Y:S01]  /*08d0*/  NOP ;  /* 0x0000000000007918 */ /* 0x004fe20000000000 */
.L_x_11:
[----:B------:R-:W2:Y:S01]  /*08e0*/  SHFL.IDX PT, R2, R53, RZ, 0x1f ;  /* 0x00001fff35027589 */ /* 0x000ea200000e0000 */
[----:B------:R-:W-:Y:S01]  /*08f0*/  NOP ;  /* 0x0000000000007918 */ /* 0x000fe20000000000 */
[----:B--2---:R-:W-:-:S13]  /*0900*/  ISETP.NE.AND P0, PT, R2, 0x4, PT ;  /* 0x000000040200780c */ /* 0x004fda0003f05270 */
[----:B------:R-:W-:Y:S05]  /*0910*/  @P0 BRA `(.L_x_12) ;  /* 0x00000000004c0947 */ /* 0x000fea0003800000 */
[----:B-1----:R-:W1:Y:S01]  /*0920*/  S2UR UR6, SR_CgaCtaId ;  /* 0x00000000000679c3 */ /* 0x002e620000008800 */
[----:B------:R-:W-:Y:S01]  /*0930*/  UMOV UR4, 0x3a0 ;  /* 0x000003a000047882 */ /* 0x000fe20000000000 */
[----:B------:R-:W-:Y:S01]  /*0940*/  UMOV UR5, 0x400 ;  /* 0x0000040000057882 */ /* 0x000fe20000000000 */
[----:B------:R-:W-:Y:S01]  /*0950*/  USEL UR4, UR4, 0x320, UP3 ;  /* 0x0000032004047887 */ /* 0x000fe20009800000 */
[----:B------:R-:W-:Y:S01]  /*0960*/  UMOV UR8, 0x1 ;  /* 0x0000000100087882 */ /* 0x000fe20000000000 */
[----:B------:R-:W-:Y:S01]  /*0970*/  ELECT P0, URZ, PT ;  /* 0x0000000000ff782f */ /* 0x000fe20003800000 */
[----:B------:R-:W-:-:S04]  /*0980*/  UIADD3 UR8, UPT, UPT, -UR8, 0x100000, URZ ;  /* 0x0010000008087890 */ /* 0x000fc8000fffe1ff */
[----:B------:R-:W-:Y:S02]  /*0990*/  USHF.L.U32 UR9, UR8, 0xb, URZ ;  /* 0x0000000b08097899 */ /* 0x000fe400080006ff */
[----:B------:R-:W-:Y:S02]  /*09a0*/  USHF.L.U32 UR8, UR8, 0x1, URZ ;  /* 0x0000000108087899 */ /* 0x000fe400080006ff */
[----:B-1----:R-:W-:Y:S02]  /*09b0*/  ULEA UR6, UR6, UR5, 0x18 ;  /* 0x0000000506067291 */ /* 0x002fe4000f8ec0ff */
[----:B------:R-:W-:-:S04]  /*09c0*/  UIADD3 UR4, UPT, UPT, -UR4, 0x100000, URZ ;  /* 0x0010000004047890 */ /* 0x000fc8000fffe1ff */
[----:B------:R-:W-:Y:S02]  /*09d0*/  USHF.L.U32 UR5, UR4, 0xb, URZ ;  /* 0x0000000b04057899 */ /* 0x000fe400080006ff */
[----:B------:R-:W-:Y:S01]  /*09e0*/  USHF.L.U32 UR4, UR4, 0x1, URZ ;  /* 0x0000000104047899 */ /* 0x000fe200080006ff */
[----:B------:R-:W1:Y:S03]  /*09f0*/  FENCE.VIEW.ASYNC.S ;  /* 0x00000000000073c6 */ /* 0x000e660000000000 */
[----:B-1----:R2:W1:Y:S08]  /*0a00*/  SYNCS.EXCH.64 URZ, [UR6+0x70], UR8 ;  /* 0x0000700806ff75b2 */ /* 0x0024700008000100 */
[----:B------:R2:W1:Y:S01]  /*0a10*/  SYNCS.EXCH.64 URZ, [UR6+0x80], UR4 ;  /* 0x0000800406ff75b2 */ /* 0x0004620008000100 */
[----:B------:R2:W1:Y:S01]  /*0a20*/  SYNCS.EXCH.64 URZ, [UR6+0x78], UR8 ;  /* 0x0000780806ff75b2 */ /* 0x0004620008000100 */
[----:B------:R2:W1:Y:S02]  /*0a30*/  SYNCS.EXCH.64 URZ, [UR6+0x88], UR4 ;  /* 0x0000880406ff75b2 */ /* 0x0004640008000100 */
[----:B--2---:R-:W-:Y:S01]  /*0a40*/  NOP ;  /* 0x0000000000007918 */ /* 0x004fe20000000000 */
.L_x_12:
        /* <DEDUP_REMOVED lines=26> */
.L_x_13:
[----:B------:R-:W2:Y:S01]  /*0bf0*/  SHFL.IDX PT, R2, R53, RZ, 0x1f ;  /* 0x00001fff35027589 */ /* 0x000ea200000e0000 */
[----:B------:R-:W1:Y:S01]  /*0c00*/  S2UR UR55, SR_CgaCtaId ;  /* 0x00000000003779c3 */ /* 0x000e620000008800 */
[----:B------:R-:W-:Y:S01]  /*0c10*/  NOP ;  /* 0x0000000000007918 */ /* 0x000fe20000000000 */
[----:B--2---:R-:W-:-:S13]  /*0c20*/  ISETP.NE.AND P0, PT, R2, 0x3, PT ;  /* 0x000000030200780c */ /* 0x004fda0003f05270 */
[----:B-1----:R-:W-:Y:S05]  /*0c30*/  @P0 BRA `(.L_x_14) ;  /* 0x0000000000340947 */ /* 0x002fea0003800000 */
[----:B------:R-:W-:Y:S01]  /*0c40*/  UMOV UR4, 0x400 ;  /* 0x0000040000047882 */ /* 0x000fe20000000000 */
[----:B------:R-:W-:Y:S01]  /*0c50*/  UMOV UR6, 0x20 ;  /* 0x0000002000067882 */ /* 0x000fe20000000000 */
[----:B------:R-:W-:Y:S02]  /*0c60*/  ULEA UR4, UR55, UR4, 0x18 ;  /* 0x0000000437047291 */ /* 0x000fe4000f8ec0ff */
[----:B------:R-:W-:-:S04]  /*0c70*/  UIADD3 UR6, UPT, UPT, -UR6, 0x100000, URZ ;  /* 0x0010000006067890 */ /* 0x000fc8000fffe1ff */
[----:B------:R-:W-:Y:S02]  /*0c80*/  USHF.L.U32 UR7, UR6, 0xb, URZ ;  /* 0x0000000b06077899 */ /* 0x000fe400080006ff */
[----:B------:R-:W-:Y:S01]  /*0c90*/  USHF.L.U32 UR6, UR6, 0x1, URZ ;  /* 0x0000000106067899 */ /* 0x000fe200080006ff */
[----:B------:R-:W-:Y:S01]  /*0ca0*/  ELECT P0, URZ, PT ;  /* 0x0000000000ff782f */ /* 0x000fe20003800000 */
[----:B------:R-:W1:Y:S10]  /*0cb0*/  FENCE.VIEW.ASYNC.S ;  /* 0x00000000000073c6 */ /* 0x000e740000000000 */
[----:B-1----:R1:W2:Y:S01]  /*0cc0*/  SYNCS.EXCH.64 URZ, [UR4+0xd0], UR6 ;  /* 0x0000d00604ff75b2 */ /* 0x0022a20008000100 */
[----:B------:R1:W1:Y:S01]  /*0cd0*/  SYNCS.EXCH.64 URZ, [UR4+0xe0], UR6 ;  /* 0x0000e00604ff75b2 */ /* 0x0002620008000100 */
[----:B------:R1:W1:Y:S01]  /*0ce0*/  SYNCS.EXCH.64 URZ, [UR4+0xd8], UR6 ;  /* 0x0000d80604ff75b2 */ /* 0x0002620008000100 */
[----:B------:R1:W1:Y:S01]  /*0cf0*/  SYNCS.EXCH.64 URZ, [UR4+0xe8], UR6 ;  /* 0x0000e80604ff75b2 */ /* 0x0002620008000100 */
[----:B------:R-:W-:Y:S01]  /*0d00*/  NOP ;  /* 0x0000000000007918 */ /* 0x000fe20000000000 */
.L_x_14:
[----:B-1----:R-:W1:Y:S01]  /*0d10*/  LDCU UR4, c[0x0][0x36c] ;  /* 0x00006d80ff0477ac */ /* 0x002e620008000800 */
[----:B------:R-:W-:Y:S01]  /*0d20*/  ISETP.NE.OR P4, PT, R0, 0x2, !P4 ;  /* 0x000000020000780c */ /* 0x000fe20006785670 */
[----:B------:R-:W-:Y:S01]  /*0d30*/  NOP ;  /* 0x0000000000007918 */ /* 0x000fe20000000000 */
[----:B------:R-:W-:Y:S01]  /*0d40*/  LOP3.LUT R0, R64, 0x1f, RZ, 0xc0, !PT ;  /* 0x0000001f40007812 */ /* 0x000fe200078ec0ff */
[----:B------:R-:W-:Y:S02]  /*0d50*/  UISETP.NE.AND UP4, UPT, UR18, URZ, UPT ;  /* 0x000000ff1200728c */ /* 0x000fe4000bf85270 */
[----:B-1----:R-:W-:-:S09]  /*0d60*/  UISETP.EQ.U32.AND UP5, UPT, UR4, 0x1, UPT ;  /* 0x000000010400788c */ /* 0x002fd2000bfa2070 */
[----:B------:R-:W-:Y:S05]  /*0d70*/  BRA.U !UP5, `(.L_x_15) ;  /* 0x000000010d087547 */ /* 0x000fea000b800000 */
[----:B--234-:R-:W-:Y:S01]  /*0d80*/  UCGABAR_ARV ;  /* 0x00000000000079c7 */ /* 0x01cfe20008000000 */
[----:B------:R-:W-:Y:S05]  /*0d90*/  BRA `(.L_x_16) ;  /* 0x0000000000047947 */ /* 0x000fea0003800000 */
.L_x_15:
[----:B--234-:R-:W-:Y:S01]  /*0da0*/  NOP ;  /* 0x0000000000007918 */ /* 0x01cfe20000000000 */
.L_x_16:
[----:B------:R-:W1:Y:S01]  /*0db0*/  S2UR UR24, SR_CTAID.X ;  /* 0x00000000001879c3 */ /* 0x000e620000002500 */
[----:B------:R-:W-:-:S05]  /*0dc0*/  CS2R.32 R55, SR_CgaSize ;  /* 0x0000000000377805 */ /* 0x000fca0000008a00 */
[----:B------:R-:W-:-:S05]  /*0dd0*/  IMAD R55, R55, -0xa0, RZ ;  /* 0xffffff6037377824 */ /* 0x000fca00078e02ff */
[----:B------:R-:W-:-:S14]  /*0de0*/  R2UR UR5, R55 ;  /* 0x00000000370572ca */ /* 0x000fdc00000e0000 */
[----:B------:R-:W2:Y:S01]  /*0df0*/  LDCU UR5, c[0x0][UR5+0x2b0] ;  /* 0x00005600050577ac */ /* 0x000ea20008000800 */
[----:B------:R-:W-:-:S05]  /*0e00*/  CS2R.32 R55, SR_CgaSize ;  /* 0x0000000000377805 */ /* 0x000fca0000008a00 */
[----:B------:R-:W-:-:S05]  /*0e10*/  IMAD R55, R55, -0xa0, RZ ;  /* 0xffffff6037377824 */ /* 0x000fca00078e02ff */
[----:B------:R-:W-:-:S14]  /*0e20*/  R2UR UR4, R55 ;  /* 0x00000000370472ca */ /* 0x000fdc00000e0000 */
[----:B------:R-:W3:Y:S01]  /*0e30*/  LDCU UR4, c[0x0][UR4+0x2b4] ;  /* 0x00005680040477ac */ /* 0x000ee20008000800 */
[----:B------:R-:W4:Y:S01]  /*0e40*/  S2UR UR28, SR_CTAID.Y ;  /* 0x00000000001c79c3 */ /* 0x000f220000002600 */
[----:B------:R-:W-:-:S05]  /*0e50*/  CS2R.32 R55, SR_CgaSize ;  /* 0x0000000000377805 */ /* 0x000fca0000008a00 */
[----:B------:R-:W-:-:S05]  /*0e60*/  IMAD R55, R55, -0xa0, RZ ;  /* 0xffffff6037377824 */ /* 0x000fca00078e02ff */
[----:B------:R-:W-:-:S14]  /*0e70*/  R2UR UR6, R55 ;  /* 0x00000000370672ca */ /* 0x000fdc00000e0000 */
[----:B------:R-:W3:Y:S01]  /*0e80*/  LDCU UR6, c[0x0][UR6+0x2a0] ;  /* 0x00005400060677ac */ /* 0x000ee20008000800 */
[----:B------:R-:W-:-:S05]  /*0e90*/  CS2R.32 R55, SR_CgaSize ;  /* 0x0000000000377805 */ /* 0x000fca0000008a00 */
[----:B------:R-:W-:-:S05]  /*0ea0*/  IMAD R55, R55, -0xa0, RZ ;  /* 0xffffff6037377824 */ /* 0x000fca00078e02ff */
[----:B------:R-:W-:-:S14]  /*0eb0*/  R2UR UR7, R55 ;  /* 0x00000000370772ca */ /* 0x000fdc00000e0000 */
[----:B------:R-:W3:Y:S01]  /*0ec0*/  LDCU UR7, c[0x0][UR7+0x2a4] ;  /* 0x00005480070777ac */ /* 0x000ee20008000800 */
[----:B------:R-:W-:Y:S01]  /*0ed0*/  USHF.L.U32 UR29, UR55, 0xa, URZ ;  /* 0x0000000a371d7899 */ /* 0x000fe200080006ff */
[----:B------:R-:W3:Y:S01]  /*0ee0*/  LDCU UR19, c[0x0][0xb24] ;  /* 0x00016480ff1377ac */ /* 0x000ee20008000800 */
[----:B------:R-:W3:Y:S01]  /*0ef0*/  LDCU UR39, c[0x0][0xb24] ;  /* 0x00016480ff2777ac */ /* 0x000ee20008000800 */
[----:B-1----:R-:W-:Y:S01]  /*0f00*/  I2FP.F32.U32 R3, UR24 ;  /* 0x0000001800037c45 */ /* 0x002fe20008201000 */
[----:B------:R-:W1:Y:S04]  /*0f10*/  LDCU UR22, c[0x0][0xb30] ;  /* 0x00016600ff1677ac */ /* 0x000e680008000800 */
[----:B--2---:R-:W-:Y:S01]  /*0f20*/  FMUL R3, R3, UR5 ;  /* 0x0000000503037c20 */ /* 0x004fe20008400000 */
[----:B------:R-:W-:Y:S01]  /*0f30*/  ULOP3.LUT UR29, UR29, 0xc00, URZ, 0xc0, !UPT ;  /* 0x00000c001d1d7892 */ /* 0x000fe2000f8ec0ff */
[----:B----4-:R-:W-:-:S04]  /*0f40*/  I2FP.F32.U32 R2, UR28 ;  /* 0x0000001c00027c45 */ /* 0x010fc80008201000 */
[----:B------:R-:W2:Y:S01]  /*0f50*/  F2I.U32.TRUNC.NTZ R3, R3 ;  /* 0x0000000300037305 */ /* 0x000ea2000020f000 */
[----:B---3--:R-:W-:-:S07]  /*0f60*/  FMUL R2, R2, UR4 ;  /* 0x0000000402027c20 */ /* 0x008fce0008400000 */
[----:B------:R-:W3:Y:S01]  /*0f70*/  F2I.U32.TRUNC.NTZ R2, R2 ;  /* 0x0000000200027305 */ /* 0x000ee2000020f000 */
[----:B--2---:R-:W-:Y:S02]  /*0f80*/  R2UR UR5, R3 ;  /* 0x00000000030572ca */ /* 0x004fe400000e0000 */
[----:B---3--:R-:W-:Y:S02]  /*0f90*/  R2UR UR4, R2 ;  /* 0x00000000020472ca */ /* 0x008fe400000e0000 */
[----:B------:R-:W-:-:S09]  /*0fa0*/  PRMT R2, RZ, 0x7610, R2 ;  /* 0x00007610ff027816 */ /* 0x000fd20000000002 */
[----:B------:R-:W-:-:S04]  /*0fb0*/  UIADD3 UR5, UPT, UPT, -UR5, URZ, URZ ;  /* 0x000000ff05057290 */ /* 0x000fc8000fffe1ff */
[----:B------:R-:W-:Y:S02]  /*0fc0*/  UIMAD UR5, UR6, UR5, UR24 ;  /* 0x00000005060572a4 */ /* 0x000fe4000f8e0218 */
[----:B------:R-:W-:-:S04]  /*0fd0*/  UIADD3 UR4, UPT, UPT, -UR4, URZ, URZ ;  /* 0x000000ff04047290 */ /* 0x000fc8000fffe1ff */
[----:B------:R-:W-:Y:S01]  /*0fe0*/  IMAD.U32 R55, RZ, RZ, UR5 ;  /* 0x00000005ff377e24 */ /* 0x000fe2000f8e00ff */
[----:B------:R-:W-:-:S06]  /*0ff0*/  UIMAD UR4, UR7, UR4, UR28 ;  /* 0x00000004070472a4 */ /* 0x000fcc000f8e021c */
[----:B------:R-:W-:Y:S01]  /*1000*/  IMAD.U32 R54, RZ, RZ, UR4 ;  /* 0x00000004ff367e24 */ /* 0x000fe2000f8e00ff */
[----:B-1----:R-:W-:Y:S06]  /*1010*/  BRA.U UP4, `(.L_x_17) ;  /* 0x0000000104487547 */ /* 0x002fec000b800000 */
[----:B------:R-:W-:Y:S02]  /*1020*/  R2UR UR4, R54 ;  /* 0x00000000360472ca */ /* 0x000fe400000e0000 */
[----:B------:R-:W-:-:S11]  /*1030*/  R2UR UR8, R55 ;  /* 0x00000000370872ca */ /* 0x000fd600000e0000 */
[----:B------:R-:W-:Y:S02]  /*1040*/  UISETP.NE.AND UP0, UPT, UR4, URZ, UPT ;  /* 0x000000ff0400728c */ /* 0x000fe4000bf05270 */
[----:B------:R-:W-:Y:S02]  /*1050*/  UISETP.NE.AND UP2, UPT, UR8, 0x1, UPT ;  /* 0x000000010800788c */ /* 0x000fe4000bf45270 */
[----:B------:R-:W-:-:S04]  /*1060*/  UISETP.EQ.OR UP0, UPT, UR8, URZ, !UP0 ;  /* 0x000000ff0800728c */ /* 0x000fc8000c702670 */
[----:B------:R-:W-:Y:S02]  /*1070*/  USEL UR7, URZ, 0x1, !UP0 ;  /* 0x00000001ff077887 */ /* 0x000fe4000c000000 */
[----:B------:R-:W-:-:S04]  /*1080*/  UISETP.NE.AND UP0, UPT, UR4, URZ, UPT ;  /* 0x000000ff0400728c */ /* 0x000fc8000bf05270 */
[----:B------:R-:W-:-:S04]  /*1090*/  USEL UR4, URZ, 0x2, UP0 ;  /* 0x00000002ff047887 */ /* 0x000fc80008000000 */
[----:B------:R-:W-:Y:S02]  /*10a0*/  USEL UR6, UR4, 0x2, UP2 ;  /* 0x0000000204067887 */ /* 0x000fe40009000000 */
[----:B------:R-:W-:Y:S02]  /*10b0*/  USEL UR4, URZ, 0x4, UP0 ;  /* 0x00000004ff047887 */ /* 0x000fe40008000000 */
[----:B------:R-:W-:-:S04]  /*10c0*/  UISETP.NE.AND UP2, UPT, UR8, 0x2, UPT ;  /* 0x000000020800788c */ /* 0x000fc8000bf45270 */
[----:B------:R-:W-:Y:S02]  /*10d0*/  USEL UR5, UR4, 0x4, UP2 ;  /* 0x0000000404057887 */ /* 0x000fe40009000000 */
[----:B------:R-:W-:Y:S02]  /*10e0*/  USEL UR4, URZ, 0x8, UP0 ;  /* 0x00000008ff047887 */ /* 0x000fe40008000000 */
[----:B------:R-:W-:Y:S02]  /*10f0*/  UISETP.NE.AND UP0, UPT, UR8, 0x3, UPT ;  /* 0x000000030800788c */ /* 0x000fe4000bf05270 */
[----:B------:R-:W-:Y:S02]  /*1100*/  UIADD3 UR5, UPT, UPT, UR5, UR6, UR7 ;  /* 0x0000000605057290 */ /* 0x000fe4000fffe007 */
[----:B------:R-:W-:-:S04]  /*1110*/  USEL UR4, UR4, 0x8, UP0 ;  /* 0x0000000804047887 */ /* 0x000fc80008000000 */
[----:B------:R-:W-:-:S06]  /*1120*/  UIADD3 UR4, UPT, UPT, UR5, UR4, URZ ;  /* 0x0000000405047290 */ /* 0x000fcc000fffe0ff */
[----:B------:R-:W-:-:S07]  /*1130*/  IMAD.U32 R2, RZ, RZ, UR4 ;  /* 0x00000004ff027e24 */ /* 0x000fce000f8e00ff */
.L_x_17:
[----:B------:R-:W1:Y:S01]  /*1140*/  S2UR UR60, SR_CTAID.Z ;  /* 0x00000000003c79c3 */ /* 0x000e620000002700 */
[----:B------:R-:W-:-:S09]  /*1150*/  UISETP.GE.AND UP0, UPT, UR19, 0x1, UPT ;  /* 0x000000011300788c */ /* 0x000fd2000bf06270 */
[----:B------:R-:W-:Y:S05]  /*1160*/  BRA.U !UP0, `(.L_x_18) ;  /* 0x0000000108d07547 */ /* 0x000fea000b800000 */
[----:B------:R-:W2:Y:S01]  /*1170*/  LDCU UR20, c[0x0][0xb0c] ;  /* 0x00016180ff1477ac */ /* 0x000ea20008000800 */
[----:B------:R-:W3:Y:S01]  /*1180*/  LDCU.128 UR12, c[0x0][0xb10] ;  /* 0x00016200ff0c77ac */ /* 0x000ee20008000c00 */
[----:B------:R-:W4:Y:S01]  /*1190*/  LDCU UR6, c[0x0][0x370] ;  /* 0x00006e00ff0677ac */ /* 0x000f220008000800 */
[----:B------:R-:W1:Y:S01]  /*11a0*/  LDCU UR7, c[0x0][0x374] ;  /* 0x00006e80ff0777ac */ /* 0x000e620008000800 */
[----:B------:R-:W1:Y:S01]  /*11b0*/  LDCU UR21, c[0x0][0xb20] ;  /* 0x00016400ff1577ac */ /* 0x000e620008000800 */
[----:B--2---:R-:W-:Y:S02]  /*11c0*/  UISETP.NE.AND UP0, UPT, UR20, 0x1, UPT ;  /* 0x000000011400788c */ /* 0x004fe4000bf05270 */
[----:B---3--:R-:W-:Y:S01]  /*11d0*/  UIMAD.WIDE.U32 UR4, UR24, UR12, URZ ;  /* 0x0000000c180472a5 */ /* 0x008fe2000f8e00ff */
[----:B------:R-:W2:Y:S01]  /*11e0*/  LDCU.64 UR8, c[0x0][0xb28] ;  /* 0x00016500ff0877ac */ /* 0x000ea20008000a00 */
[----:B----4-:R-:W-:Y:S02]  /*11f0*/  UIMAD.WIDE.U32 UR10, UR6, UR12, URZ ;  /* 0x0000000c060a72a5 */ /* 0x010fe4000f8e00ff */
[----:B------:R-:W-:-:S02]  /*1200*/  USHF.R.U32.HI UR5, URZ, UR13, UR5 ;  /* 0x0000000dff057299 */ /* 0x000fc40008011605 */
[----:B------:R-:W-:Y:S02]  /*1210*/  UISETP.NE.AND UP2, UPT, UR19, 0x1, UPT ;  /* 0x000000011300788c */ /* 0x000fe4000bf45270 */
[----:B------:R-:W-:Y:S01]  /*1220*/  USEL UR5, UR24, UR5, !UP0 ;  /* 0x0000000518057287 */ /* 0x000fe2000c000000 */
[----:B------:R-:W-:Y:S01]  /*1230*/  UMOV UR10, UR11 ;  /* 0x0000000b000a7c82 */ /* 0x000fe20008000000 */
[----:B------:R-:W-:Y:S02]  /*1240*/  UIMAD.WIDE.U32 UR16, UR28, UR15, URZ ;  /* 0x0000000f1c1072a5 */ /* 0x000fe4000f8e00ff */
[----:B------:R-:W-:Y:S02]  /*1250*/  @UP0 USHF.R.U32.HI UR6, URZ, UR13, UR10 ;  /* 0x0000000dff060299 */ /* 0x000fe4000801160a */
[----:B------:R-:W-:Y:S02]  /*1260*/  UISETP.NE.AND UP0, UPT, UR14, 0x1, UPT ;  /* 0x000000010e00788c */ /* 0x000fe4000bf05270 */
[----:B-1----:R-:W-:-:S02]  /*1270*/  UIMAD.WIDE.U32 UR10, UR7, UR15, URZ ;  /* 0x0000000f070a72a5 */ /* 0x002fc4000f8e00ff */
[----:B--2---:R-:W-:Y:S01]  /*1280*/  UIMAD.WIDE.U32 UR12, UR6, UR8, URZ ;  /* 0x00000008060c72a5 */ /* 0x004fe2000f8e00ff */
[----:B------:R-:W-:Y:S02]  /*1290*/  UMOV UR4, UR17 ;  /* 0x0000001100047c82 */ /* 0x000fe40008000000 */
[----:B------:R-:W-:Y:S02]  /*12a0*/  USHF.R.U32.HI UR4, URZ, UR21, UR4 ;  /* 0x00000015ff047299 */ /* 0x000fe40008011604 */
[----:B------:R-:W-:Y:S02]  /*12b0*/  UMOV UR10, UR11 ;  /* 0x0000000b000a7c82 */ /* 0x000fe40008000000 */
[----:B------:R-:W-:Y:S01]  /*12c0*/  UMOV UR12, UR13 ;  /* 0x0000000d000c7c82 */ /* 0x000fe20008000000 */
[----:B------:R-:W-:Y:S02]  /*12d0*/  @UP0 USHF.R.U32.HI UR7, URZ, UR21, UR10 ;  /* 0x00000015ff070299 */ /* 0x000fe4000801160a */
[----:B------:R-:W-:-:S02]  /*12e0*/  USEL UR4, UR28, UR4, !UP0 ;  /* 0x000000041c047287 */ /* 0x000fc4000c000000 */
[----:B------:R-:W-:Y:S02]  /*12f0*/  UIMAD.WIDE.U32 UR10, UR7, UR8, URZ ;  /* 0x00000008070a72a5 */ /* 0x000fe4000f8e00ff */
[----:B------:R-:W-:Y:S02]  /*1300*/  @UP2 USHF.R.U32.HI UR6, URZ, UR9, UR12 ;  /* 0x00000009ff062299 */ /* 0x000fe4000801160c */
[----:B------:R-:W-:-:S03]  /*1310*/  UIMAD.WIDE.U32 UR12, UR4, UR8, URZ ;  /* 0x00000008040c72a5 */ /* 0x000fc6000f8e00ff */
[----:B------:R-:W-:Y:S02]  /*1320*/  UMOV UR10, UR11 ;  /* 0x0000000b000a7c82 */ /* 0x000fe40008000000 */
[----:B------:R-:W-:Y:S02]  /*1330*/  @UP2 USHF.R.U32.HI UR7, URZ, UR9, UR10 ;  /* 0x00000009ff072299 */ /* 0x000fe4000801160a */
[----:B------:R-:W-:Y:S02]  /*1340*/  UIMAD UR10, UR6, UR19, URZ ;  /* 0x00000013060a72a4 */ /* 0x000fe4000f8e02ff */
[----:B------:R-:W-:-:S04]  /*1350*/  UIMAD UR7, UR7, UR19, URZ ;  /* 0x00000013070772a4 */ /* 0x000fc8000f8e02ff */
[----:B------:R-:W-:-:S03]  /*1360*/  UISETP.GE.AND UP0, UPT, UR4, UR7, UPT ;  /* 0x000000070400728c */ /* 0x000fc6000bf06270 */
[----:B------:R-:W-:Y:S01]  /*1370*/  UMOV UR7, UR13 ;  /* 0x0000000d00077c82 */ /* 0x000fe20008000000 */
[----:B------:R-:W-:Y:S02]  /*1380*/  UISETP.GE.OR UP0, UPT, UR5, UR10, UP0 ;  /* 0x0000000a0500728c */ /* 0x000fe40008706670 */
[----:B------:R-:W-:Y:S02]  /*1390*/  UIMAD.WIDE.U32 UR10, UR5, UR8, URZ ;  /* 0x00000008050a72a5 */ /* 0x000fe4000f8e00ff */
[----:B------:R-:W-:Y:S02]  /*13a0*/  USHF.R.U32.HI UR7, URZ, UR9, UR7 ;  /* 0x00000009ff077299 */ /* 0x000fe40008011607 */
[----:B------:R-:W-:Y:S02]  /*13b0*/  UIADD3 UR10, UPT, UPT, -UR4, URZ, URZ ;  /* 0x000000ff040a7290 */ /* 0x000fe4000fffe1ff */
[----:B------:R-:W-:Y:S02]  /*13c0*/  USEL UR7, UR4, UR7, !UP2 ;  /* 0x0000000704077287 */ /* 0x000fe4000d000000 */
[----:B------:R-:W-:Y:S01]  /*13d0*/  UIMAD UR10, UR14, UR10, UR28 ;  /* 0x0000000a0e0a72a4 */ /* 0x000fe2000f8e021c */
[----:B------:R-:W-:Y:S01]  /*13e0*/  @!UP0 UMOV UR8, UR11 ;  /* 0x0000000b00088c82 */ /* 0x000fe20008000000 */
[----:B------:R-:W-:-:S02]  /*13f0*/  UIADD3 UR11, UPT, UPT, -UR5, URZ, URZ ;  /* 0x000000ff050b7290 */ /* 0x000fc4000fffe1ff */
[----:B------:R-:W-:Y:S02]  /*1400*/  @!UP0 USHF.R.U32.HI UR8, URZ, UR9, UR8 ;  /* 0x00000009ff088299 */ /* 0x000fe40008011608 */
[----:B------:R-:W-:Y:S02]  /*1410*/  UIADD3 UR9, UPT, UPT, -UR7, URZ, URZ ;  /* 0x000000ff07097290 */ /* 0x000fe4000fffe1ff */
[----:B------:R-:W-:Y:S02]  /*1420*/  @!UP0 USEL UR8, UR5, UR8, !UP2 ;  /* 0x0000000805088287 */ /* 0x000fe4000d000000 */
[----:B------:R-:W-:Y:S02]  /*1430*/  UIMAD UR9, UR19, UR9, UR4 ;  /* 0x00000009130972a4 */ /* 0x000fe4000f8e0204 */
[----:B------:R-:W-:Y:S02]  /*1440*/  @!UP0 UIADD3 UR7, UPT, UPT, UR7, -UR8, URZ ;  /* 0x8000000807078290 */ /* 0x000fe4000fffe0ff */
[----:B------:R-:W-:-:S02]  /*1450*/  @!UP0 UIMAD UR6, UR9, UR6, UR8 ;  /* 0x00000006090682a4 */ /* 0x000fc4000f8e0208 */
[----:B------:R-:W-:Y:S02]  /*1460*/  @!UP0 UIMAD UR4, UR7, UR19, UR5 ;  /* 0x00000013070482a4 */ /* 0x000fe4000f8e0205 */
[----:B------:R-:W-:Y:S02]  /*1470*/  UIMAD UR24, UR20, UR11, UR24 ;  /* 0x0000000b141872a4 */ /* 0x000fe4000f8e0218 */
[----:B------:R-:W-:Y:S01]  /*1480*/  UIMAD UR28, UR4, UR14, UR10 ;  /* 0x0000000e041c72a4 */ /* 0x000fe2000f8e020a */
[----:B------:R-:W-:Y:S02]  /*1490*/  @!UP0 UMOV UR5, UR6 ;  /* 0x0000000600058c82 */ /* 0x000fe40008000000 */
[----:B------:R-:W-:-:S12]  /*14a0*/  UIMAD UR24, UR5, UR20, UR24 ;  /* 0x00000014051872a4 */ /* 0x000fd8000f8e0218 */
.L_x_18:
[----:B------:R-:W-:-:S09]  /*14b0*/  UISETP.NE.AND UP0, UPT, UR22, 0x1, UPT ;  /* 0x000000011600788c */ /* 0x000fd2000bf05270 */
[----:B------:R-:W-:Y:S05]  /*14c0*/  BRA.U UP0, `(.L_x_19) ;  /* 0x0000000100407547 */ /* 0x000fea000b800000 */
[----:B------:R-:W2:Y:S01]  /*14d0*/  LDCU.128 UR8, c[0x0][0xb10] ;  /* 0x00016200ff0877ac */ /* 0x000ea20008000c00 */
[----:B------:R-:W3:Y:S01]  /*14e0*/  LDCU UR12, c[0x0][0xb0c] ;  /* 0x00016180ff0c77ac */ /* 0x000ee20008000800 */
[----:B------:R-:W4:Y:S01]  /*14f0*/  LDCU UR13, c[0x0][0xb20] ;  /* 0x00016400ff0d77ac */ /* 0x000f220008000800 */
[----:B--2---:R-:W-:Y:S02]  /*1500*/  UIMAD.WIDE.U32 UR4, UR24, UR8, URZ ;  /* 0x00000008180472a5 */ /* 0x004fe4000f8e00ff */
[----:B------:R-:W-:Y:S02]  /*1510*/  UIMAD.WIDE.U32 UR6, UR28, UR11, URZ ;  /* 0x0000000b1c0672a5 */ /* 0x000fe4000f8e00ff */
[----:B---3--:R-:W-:Y:S02]  /*1520*/  UISETP.NE.AND UP0, UPT, UR12, 0x1, UPT ;  /* 0x000000010c00788c */ /* 0x008fe4000bf05270 */
[----:B------:R-:W-:-:S03]  /*1530*/  USHF.R.U32.HI UR5, URZ, UR9, UR5 ;  /* 0x00000009ff057299 */ /* 0x000fc60008011605 */
[----:B------:R-:W-:Y:S01]  /*1540*/  UMOV UR4, UR7 ;  /* 0x0000000700047c82 */ /* 0x000fe20008000000 */
[----:B------:R-:W-:Y:S02]  /*1550*/  USEL UR5, UR24, UR5, !UP0 ;  /* 0x0000000518057287 */ /* 0x000fe4000c000000 */
[----:B------:R-:W-:Y:S02]  /*1560*/  UISETP.NE.AND UP0, UPT, UR10, 0x1, UPT ;  /* 0x000000010a00788c */ /* 0x000fe4000bf05270 */
[----:B----4-:R-:W-:-:S04]  /*1570*/  USHF.R.U32.HI UR4, URZ, UR13, UR4 ;  /* 0x0000000dff047299 */ /* 0x010fc80008011604 */
[----:B------:R-:W-:-:S04]  /*1580*/  USEL UR4, UR28, UR4, !UP0 ;  /* 0x000000041c047287 */ /* 0x000fc8000c000000 */
[----:B------:R-:W-:Y:S02]  /*1590*/  UIADD3 UR6, UPT, UPT, UR5, -UR4, URZ ;  /* 0x8000000405067290 */ /* 0x000fe4000fffe0ff */
[----:B------:R-:W-:Y:S02]  /*15a0*/  UIADD3 UR4, UPT, UPT, -UR5, UR4, URZ ;  /* 0x0000000405047290 */ /* 0x000fe4000fffe1ff */
[----:B------:R-:W-:Y:S02]  /*15b0*/  UIMAD UR28, UR6, UR10, UR28 ;  /* 0x0000000a061c72a4 */ /* 0x000fe4000f8e021c */
[----:B------:R-:W-:-:S12]  /*15c0*/  UIMAD UR24, UR4, UR12, UR24 ;  /* 0x0000000c041872a4 */ /* 0x000fd8000f8e0218 */
.L_x_19:
[----:B------:R-:W-:Y:S01]  /*15d0*/  UISETP.NE.AND UP0, UPT, UR18, 0x2, UPT ;  /* 0x000000021200788c */ /* 0x000fe2000bf05270 */
[----:B------:R-:W-:Y:S09]  /*15e0*/  BRA.U !UP5, `(.L_x_20) ;  /* 0x000000010d0c7547 */ /* 0x000ff2000b800000 */
[----:B------:R-:W-:Y:S01]  /*15f0*/  UCGABAR_WAIT ;  /* 0x0000000000007dc7 */ /* 0x000fe20008000000 */
[----:B------:R-:W-:Y:S01]  /*1600*/  CCTL.IVALL ;  /* 0x00000000ff00798f */ /* 0x000fe20002000000 */
[----:B------:R-:W-:Y:S05]  /*1610*/  BRA `(.L_x_21) ;  /* 0x0000000000047947 */ /* 0x000fea0003800000 */
.L_x_20:
[----:B------:R-:W-:Y:S06]  /*1620*/  BAR.SYNC.DEFER_BLOCKING 0x0 ;  /* 0x0000000000007b1d */ /* 0x000fec0000010000 */
.L_x_21:
[----:B------:R-:W-:Y:S05]  /*1630*/  BRA.U UP0, `(.L_x_22) ;  /* 0x0000001500b07547 */ /* 0x000fea000b800000 */
[----:B------:R-:W2:Y:S01]  /*1640*/  LDCU UR6, c[0x0][0x38c] ;  /* 0x00007180ff0677ac */ /* 0x000ea20008000800 */
[----:B------:R-:W-:Y:S01]  /*1650*/  PLOP3.LUT P2, PT, PT, PT, UP3, 0x80, 0x8 ;  /* 0x000000000008781c */ /* 0x000fe20003f4f038 */
[----:B------:R-:W-:Y:S01]  /*1660*/  IMAD.MOV.U32 R12, RZ, RZ, 0x1 ;  /* 0x00000001ff0c7424 */ /* 0x000fe200078e00ff */
[----:B------:R-:W-:Y:S01]  /*1670*/  ISETP.EQ.OR P3, PT, R0, RZ, P4 ;  /* 0x000000ff0000720c */ /* 0x000fe20002762670 */
[----:B------:R-:W-:Y:S01]  /*1680*/  UISETP.NE.AND UP1, UPT, UR18, URZ, UPT ;  /* 0x000000ff1200728c */ /* 0x000fe2000bf25270 */
[----:B------:R-:W-:Y:S01]  /*1690*/  PLOP3.LUT P2, PT, P2, PT, PT, 0x8, 0x80 ;  /* 0x000000000080781c */ /* 0x000fe2000174e170 */
[----:B------:R-:W-:Y:S01]  /*16a0*/  USEL UR38, URZ, 0x1, UP6 ;  /* 0x00000001ff267887 */ /* 0x000fe2000b000000 */
[----:B------:R-:W-:Y:S01]  /*16b0*/  CS2R R10, SRZ ;  /* 0x00000000000a7805 */ /* 0x000fe2000001ff00 */
[----:B------:R-:W-:Y:S01]  /*16c0*/  IMAD.MOV.U32 R9, RZ, RZ, RZ ;  /* 0x000000ffff097224 */ /* 0x000fe200078e00ff */
[----:B------:R-:W3:Y:S01]  /*16d0*/  LDCU UR62, c[0x0][0x370] ;  /* 0x00006e00ff3e77ac */ /* 0x000ee20008000800 */
[----:B------:R-:W-:Y:S01]  /*16e0*/  IMAD.MOV.U32 R8, RZ, RZ, 0x1 ;  /* 0x00000001ff087424 */ /* 0x000fe200078e00ff */
[----:B------:R-:W4:Y:S01]  /*16f0*/  LDCU.64 UR46, c[0x0][0x348] ;  /* 0x00006900ff2e77ac */ /* 0x000f220008000a00 */
[----:B------:R-:W-:-:S02]  /*1700*/  USHF.R.U32.HI UR66, URZ, 0x5, UR29 ;  /* 0x00000005ff427899 */ /* 0x000fc4000801161d */
[----:B--2---:R-:W-:Y:S02]  /*1710*/  UIADD3 UR5, UPT, UPT, UR6, 0x7f, URZ ;  /* 0x0000007f06057890 */ /* 0x004fe4000fffe0ff */
[----:B------:R-:W-:Y:S02]  /*1720*/  UIADD3 UR67, UPT, UPT, UR6, 0xfe, URZ ;  /* 0x000000fe06437890 */ /* 0x000fe4000fffe0ff */
[----:B------:R-:W-:Y:S01]  /*1730*/  USHF.R.S32.HI UR4, URZ, 0x1f, UR5 ;  /* 0x0000001fff047899 */ /* 0x000fe20008011405 */
[----:B------:R-:W2:Y:S03]  /*1740*/  LDCU UR61, c[0x0][0x374] ;  /* 0x00006e80ff3d77ac */ /* 0x000ea60008000800 */
[----:B------:R-:W-:Y:S02]  /*1750*/  ULEA.HI UR4, UR4, UR5, URZ, 0x7 ;  /* 0x0000000504047291 */ /* 0x000fe4000f8f38ff */
[----:B------:R-:W-:-:S02]  /*1760*/  USEL UR38, UR38, 0x2, UP1 ;  /* 0x0000000226267887 */ /* 0x000fc40008800000 */
[----:B------:R-:W-:Y:S02]  /*1770*/  USHF.R.S32.HI UR64, URZ, 0x7, UR4 ;  /* 0x00000007ff407899 */ /* 0x000fe40008011404 */
[----:B------:R-:W-:Y:S02]  /*1780*/  UIADD3 UR4, UPT, UPT, UR6, -0x1, URZ ;  /* 0xffffffff06047890 */ /* 0x000fe4000fffe0ff */
[----:B------:R-:W-:Y:S02]  /*1790*/  UISETP.LT.U32.AND UP0, UPT, UR64, 0x2, UPT ;  /* 0x000000024000788c */ /* 0x000fe4000bf01070 */
[----:B------:R-:W-:Y:S02]  /*17a0*/  UISETP.GE.U32.AND UP2, UPT, UR4, -0xff, UPT ;  /* 0xffffff010400788c */ /* 0x000fe4000bf46070 */
[----:B------:R-:W-:Y:S01]  /*17b0*/  USEL UR63, UR64, 0x2, UP0 ;  /* 0x00000002403f7887 */ /* 0x000fe20008000000 */
[----:B------:R-:W-:-:S03]  /*17c0*/  UMOV UR23, URZ ;  /* 0x000000ff00177c82 */ /* 0x000fc60008000000 */
[----:B------:R-:W-:Y:S02]  /*17d0*/  UIADD3 UR37, UPT, UPT, UR63, -0x1, URZ ;  /* 0xffffffff3f257890 */ /* 0x000fe4000fffe0ff */
[----:B------:R-:W-:-:S03]  /*17e0*/  UIADD3 UR65, UPT, UPT, UR64, -UR63, URZ ;  /* 0x8000003f40417290 */ /* 0x000fc6000fffe0ff */
[----:B------:R-:W-:-:S04]  /*17f0*/  @UP2 UIADD3 UR37, UPT, UPT, UR63, URZ, URZ ;  /* 0x000000ff3f252290 */ /* 0x000fc8000fffe0ff */
[----:B--234-:R-:W-:-:S12]  /*1800*/  UIADD3 UR37, UPT, UPT, UR37, 0x1, URZ ;  /* 0x0000000125257890 */ /* 0x01cfd8000fffe0ff */
.L_x_46:
[----:B------:R-:W-:Y:S01]  /*1810*/  UISETP.NE.AND UP0, UPT, UR55, URZ, UPT ;  /* 0x000000ff3700728c */ /* 0x000fe2000bf05270 */
[----:B------:R-:W2:Y:S08]  /*1820*/  S2UR UR55, SR_CgaCtaId ;  /* 0x00000000003779c3 */ /* 0x000eb00000008800 */
[----:B---3--:R-:W-:Y:S05]  /*1830*/  BRA.U UP0, `(.L_x_23) ;  /* 0x0000000100347547 */ /* 0x008fea000b800000 */
[----:B------:R-:W3:Y:S01]  /*1840*/  S2R R0, SR_CgaCtaId ;  /* 0x0000000000007919 */ /* 0x000ee20000008800 */
[----:B------:R-:W-:-:S04]  /*1850*/  MOV R2, 0x400 ;  /* 0x0000040000027802 */ /* 0x000fc80000000f00 */
[----:B---3--:R-:W-:Y:S02]  /*1860*/  LEA R0, R0, R2, 0x18 ;  /* 0x0000000200007211 */ /* 0x008fe400078ec0ff */
[----:B------:R-:W-:-:S03]  /*1870*/  SHF.L.U32 R2, R8, 0x1f, RZ ;  /* 0x0000001f08027819 */ /* 0x000fc600000006ff */
[----:B------:R-:W-:-:S04]  /*1880*/  IMAD R0, R9, 0x8, R0 ;  /* 0x0000000809007824 */ /* 0x000fc800078e0200 */
[----:B------:R-:W3:Y:S02]  /*1890*/  SYNCS.PHASECHK.TRANS64.TRYWAIT P0, [R0+URZ+0xe0], R2 ;  /* 0x0000e002000075a7 */ /* 0x000ee400080011ff */
[----:B---3--:R-:W-:Y:S05]  /*18a0*/  @!P0 BRA `(.L_x_24) ;  /* 0x0000007000988947 */ /* 0x008fea0003800000 */
.L_x_140:
[----:B------:R-:W-:Y:S01]  /*18b0*/  VIADD R9, R9, 0x1 ;  /* 0x0000000109097836 */ /* 0x000fe20000000000 */
[----:B------:R3:W-:Y:S04]  /*18c0*/  SYNCS.ARRIVE.TRANS64.A1T0 RZ, [R0+URZ+0xd0], RZ ;  /* 0x0000d0ff00ff79a7 */ /* 0x0007e800081000ff */
[----:B------:R-:W-:-:S04]  /*18d0*/  ISETP.NE.AND P0, PT, R9, 0x2, PT ;  /* 0x000000020900780c */ /* 0x000fc80003f05270 */
[----:B------:R-:W-:Y:S02]  /*18e0*/  SEL R9, R9, RZ, P0 ;  /* 0x000000ff09097207 */ /* 0x000fe40000000000 */
[----:B---3--:R-:W-:-:S04]  /*18f0*/  SEL R0, RZ, 0x1, P0 ;  /* 0x00000001ff007807 */ /* 0x008fc80000000000 */
[----:B------:R-:W-:-:S07]  /*1900*/  LOP3.LUT R8, R8, R0, RZ, 0x3c, !PT ;  /* 0x0000000008087212 */ /* 0x000fce00078e3cff */
.L_x_23:
[----:B------:R-:W-:Y:S01]  /*1910*/  UMOV UR21, 0x400 ;  /* 0x0000040000157882 */ /* 0x000fe20000000000 */
[----:B------:R-:W-:Y:S01]  /*1920*/  SHF.L.U32 R0, R12, 0x1f, RZ ;  /* 0x0000001f0c007819 */ /* 0x000fe200000006ff */
[----:B--2---:R-:W-:Y:S02]  /*1930*/  ULEA UR21, UR55, UR21, 0x18 ;  /* 0x0000001537157291 */ /* 0x004fe4000f8ec0ff */
[----:B------:R-:W-:Y:S02]  /*1940*/  UISETP.GE.U32.AND UP0, UPT, UR67, 0xff, UPT ;  /* 0x000000ff4300788c */ /* 0x000fe4000bf06070 */
[----:B------:R-:W-:Y:S02]  /*1950*/  ULEA UR4, UR23, UR21, 0x3 ;  /* 0x0000001517047291 */ /* 0x000fe4000f8e18ff */
[----:B------:R-:W-:Y:S02]  /*1960*/  USHF.L.U32 UR59, UR24, 0x6, URZ ;  /* 0x00000006183b7899 */ /* 0x000fe400080006ff */
[----:B------:R-:W-:Y:S01]  /*1970*/  ULEA UR27, UR28, UR66, 0x7 ;  /* 0x000000421c1b7291 */ /* 0x000fe2000f8e38ff */
[----:B------:R-:W-:-:S04]  /*1980*/  UMOV UR13, URZ ;  /* 0x000000ff000d7c82 */ /* 0x000fc80008000000 */
[----:B------:R2:W3:Y:S01]  /*1990*/  SYNCS.PHASECHK.TRANS64.TRYWAIT P1, [UR4+0x10], R0 ;  /* 0x00001000ff0075a7 */ /* 0x0004e20008021104 */
[----:B------:R-:W-:Y:S06]  /*19a0*/  BRA.U !UP0, `(.L_x_25) ;  /* 0x0000000508587547 */ /* 0x000fec000b800000 */
[----:B------:R-:W-:Y:S01]  /*19b0*/  UMOV UR22, URZ ;  /* 0x000000ff00167c82 */ /* 0x000fe20008000000 */
[----:B------:R-:W-:-:S05]  /*19c0*/  UMOV UR6, UR23 ;  /* 0x0000001700067c82 */ /* 0x000fca0008000000 */
.L_x_33:
[----:B------:R-:W-:Y:S01]  /*19d0*/  ULEA UR57, UR6, UR21, 0x3 ;  /* 0x0000001506397291 */ /* 0x000fe2000f8e18ff */
[----:B---3--:R-:W-:Y:S01]  /*19e0*/  @!P4 MOV R2, 0x18000 ;  /* 0x000180000002c802 */ /* 0x008fe20000000f00 */
[----:B-123--:R-:W-:Y:S10]  /*19f0*/  @P1 BRA `(.L_x_26) ;  /* 0x00000000000c1947 */ /* 0x00eff40003800000 */
[----:B------:R-:W-:-:S04]  /*1a00*/  SHF.L.U32 R3, R12, 0x1f, RZ ;  /* 0x0000001f0c037819 */ /* 0x000fc800000006ff */
[----:B------:R-:W3:Y:S02]  /*1a10*/  SYNCS.PHASECHK.TRANS64.TRYWAIT P0, [UR57+0x10], R3 ;  /* 0x00001003ff0075a7 */ /* 0x000ee40008001139 */
[----:B---3--:R-:W-:Y:S05]  /*1a20*/  @!P0 BRA `(.L_x_27) ;  /* 0x00000070004c8947 */ /* 0x008fea0003800000 */
.L_x_26:
[----:B------:R3:W-:Y:S01]  /*1a30*/  @!P4 SYNCS.ARRIVE.TRANS64 RZ, [UR57], R2 ;  /* 0x00000002ffffc9a7 */ /* 0x0007e20008000039 */
[----:B------:R-:W-:-:S04]  /*1a40*/  ULOP3.LUT UR4, UR38, 0x2, URZ, 0xfc, !UPT ;  /* 0x0000000226047892 */ /* 0x000fc8000f8efcff */
[----:B------:R-:W-:-:S09]  /*1a50*/  UISETP.NE.AND UP0, UPT, UR4, 0x2, UPT ;  /* 0x000000020400788c */ /* 0x000fd2000bf05270 */
[----:B------:R-:W-:Y:S05]  /*1a60*/  BRA.U UP0, `(.L_x_28) ;  /* 0x0000000100047547 */ /* 0x000fea000b800000 */
[----:B-1----:R-:W-:Y:S05]  /*1a70*/  BPT.TRAP 0x1 ;  /* 0x000000040000795c */ /* 0x002fea0000300000 */
.L_x_28:
[----:B------:R-:W-:Y:S04]  /*1a80*/  BSSY.RECONVERGENT B0, `(.L_x_29) ;  /* 0x0000003000007945 */ /* 0x000fe80003800200 */
[----:B------:R-:W-:Y:S05]  /*1a90*/  @P3 BRA `(.L_x_30) ;  /* 0x0000000000043947 */ /* 0x000fea0003800000 */
[----:B-1----:R-:W-:Y:S05]  /*1aa0*/  BPT.TRAP 0x1 ;  /* 0x000000040000795c */ /* 0x002fea0000300000 */
.L_x_30:
[----:B-1----:R-:W-:Y:S05]  /*1ab0*/  BSYNC.RECONVERGENT B0 ;  /* 0x0000000000007941 */ /* 0x002fea0003800200 */
.L_x_29:
[----:B------:R-:W-:Y:S01]  /*1ac0*/  UIADD3 UR4, UPT, UPT, UR6, 0x1, URZ ;  /* 0x0000000106047890 */ /* 0x000fe2000fffe0ff */
[----:B------:R-:W-:Y:S01]  /*1ad0*/  BSSY.RECONVERGENT B0, `(.L_x_31) ;  /* 0x000003e000007945 */ /* 0x000fe20003800200 */
[----:B------:R-:W-:Y:S02]  /*1ae0*/  ELECT P0, URZ, PT ;  /* 0x0000000000ff782f */ /* 0x000fe40003800000 */
[----:B------:R-:W-:-:S04]  /*1af0*/  UISETP.NE.AND UP0, UPT, UR4, 0x2, UPT ;  /* 0x000000020400788c */ /* 0x000fc8000bf05270 */
[----:B------:R-:W-:Y:S02]  /*1b00*/  USEL UR5, URZ, 0x1, UP0 ;  /* 0x00000001ff057887 */ /* 0x000fe40008000000 */
[----:B------:R-:W-:-:S04]  /*1b10*/  USEL UR23, UR4, URZ, UP0 ;  /* 0x000000ff04177287 */ /* 0x000fc80008000000 */
[----:B------:R-:W-:Y:S01]  /*1b20*/  ULEA UR4, UR23, UR21, 0x3 ;  /* 0x0000001517047291 */ /* 0x000fe2000f8e18ff */
[----:B------:R-:W-:-:S04]  /*1b30*/  LOP3.LUT R12, R12, UR5, RZ, 0x3c, !PT ;  /* 0x000000050c0c7c12 */ /* 0x000fc8000f8e3cff */
[----:B--2---:R-:W-:-:S04]  /*1b40*/  SHF.L.U32 R0, R12, 0x1f, RZ ;  /* 0x0000001f0c007819 */ /* 0x004fc800000006ff */
[----:B------:R1:W2:Y:S01]  /*1b50*/  SYNCS.PHASECHK.TRANS64.TRYWAIT P1, [UR4+0x10], R0 ;  /* 0x00001000ff0075a7 */ /* 0x0002a20008021104 */
[----:B------:R-:W-:Y:S05]  /*1b60*/  @!P0 BRA `(.L_x_32) ;  /* 0x0000000000d08947 */ /* 0x000fea0003800000 */
[----:B------:R-:W-:Y:S02]  /*1b70*/  ULEA UR32, UR6, UR21, 0xf ;  /* 0x0000001506207291 */ /* 0x000fe4000f8e78ff */
[----:B------:R-:W-:Y:S02]  /*1b80*/  UIADD3 UR4, UP1, UPT, UR46, 0x80, URZ ;  /* 0x000000802e047890 */ /* 0x000fe4000ff3e0ff */
[----:B------:R-:W-:Y:S02]  /*1b90*/  ULEA UR7, UR6, UR29, 0xe ;  /* 0x0000001d06077291 */ /* 0x000fe4000f8e70ff */
[----:B------:R-:W-:Y:S02]  /*1ba0*/  USHF.L.U32 UR58, UR22, 0x7, URZ ;  /* 0x00000007163a7899 */ /* 0x000fe400080006ff */
[----:B------:R-:W-:Y:S02]  /*1bb0*/  UIADD3 UR14, UP0, UPT, UR46, 0x180, URZ ;  /* 0x000001802e0e7890 */ /* 0x000fe4000ff1e0ff */
[----:B------:R-:W-:-:S02]  /*1bc0*/  UIADD3.X UR5, UPT, UPT, URZ, UR47, URZ, UP1, !UPT ;  /* 0x0000002fff057290 */ /* 0x000fc40008ffe4ff */
[----:B------:R-:W-:Y:S02]  /*1bd0*/  ULEA UR7, UR7, UR21, 0x2 ;  /* 0x0000001507077291 */ /* 0x000fe4000f8e10ff */
[----:B------:R-:W-:Y:S02]  /*1be0*/  UIADD3 UR56, UPT, UPT, UR32, 0x8800, URZ ;  /* 0x0000880020387890 */ /* 0x000fe4000fffe0ff */
[----:B------:R-:W-:Y:S02]  /*1bf0*/  UIADD3 UR50, UPT, UPT, UR58, 0x20, URZ ;  /* 0x000000203a327890 */ /* 0x000fe4000fffe0ff */
[----:B------:R-:W-:Y:S02]  /*1c00*/  UIADD3 UR48, UPT, UPT, UR32, 0xa800, URZ ;  /* 0x0000a80020307890 */ /* 0x000fe4000fffe0ff */
[----:B------:R-:W-:Y:S02]  /*1c10*/  UIADD3 UR42, UPT, UPT, UR58, 0x40, URZ ;  /* 0x000000403a2a7890 */ /* 0x000fe4000fffe0ff */
[----:B------:R-:W-:-:S02]  /*1c20*/  UIADD3 UR40, UPT, UPT, UR32, 0xc800, URZ ;  /* 0x0000c80020287890 */ /* 0x000fc4000fffe0ff */
[----:B------:R-:W-:Y:S02]  /*1c30*/  UIADD3 UR34, UPT, UPT, UR58, 0x60, URZ ;  /* 0x000000603a227890 */ /* 0x000fe4000fffe0ff */
[----:B------:R-:W-:Y:S02]  /*1c40*/  UIADD3 UR32, UPT, UPT, UR32, 0xe800, URZ ;  /* 0x0000e80020207890 */ /* 0x000fe4000fffe0ff */
[----:B------:R-:W-:Y:S02]  /*1c50*/  UIADD3.X UR15, UPT, UPT, URZ, UR47, URZ, UP0, !UPT ;  /* 0x0000002fff0f7290 */ /* 0x000fe400087fe4ff */
[----:B------:R-:W-:Y:S02]  /*1c60*/  UIADD3 UR24, UPT, UPT, UR7, 0x18800, URZ ;  /* 0x0001880007187890 */ /* 0x000fe4000fffe0ff */
[----:B------:R-:W-:Y:S01]  /*1c70*/  UIADD3 UR8, UPT, UPT, UR7, 0x1c800, URZ ;  /* 0x0001c80007087890 */ /* 0x000fe2000fffe0ff */
[----:B------:R-:W-:Y:S01]  /*1c80*/  UMOV UR30, 0x0 ;  /* 0x00000000001e7882 */ /* 0x000fe20000000000 */
[----:B------:R-:W-:Y:S01]  /*1c90*/  UMOV UR31, 0x10000000 ;  /* 0x10000000001f7882 */ /* 0x000fe20000000000 */
[----:B------:R-:W-:Y:S01]  /*1ca0*/  UMOV UR49, UR57 ;  /* 0x0000003900317c82 */ /* 0x000fe20008000000 */
[----:B------:R-:W-:Y:S01]  /*1cb0*/  UMOV UR51, UR59 ;  /* 0x0000003b00337c82 */ /* 0x000fe20008000000 */
[----:B------:R-:W-:Y:S01]  /*1cc0*/  UMOV UR52, UR60 ;  /* 0x0000003c00347c82 */ /* 0x000fe20008000000 */
[----:B------:R-:W-:Y:S01]  /*1cd0*/  UMOV UR41, UR57 ;  /* 0x0000003900297c82 */ /* 0x000fe20008000000 */
[----:B------:R-:W-:Y:S01]  /*1ce0*/  UMOV UR43, UR59 ;  /* 0x0000003b002b7c82 */ /* 0x000fe20008000000 */
[----:B------:R-:W-:Y:S01]  /*1cf0*/  UMOV UR44, UR60 ;  /* 0x0000003c002c7c82 */ /* 0x000fe20008000000 */
[----:B------:R-:W-:Y:S01]  /*1d00*/  UTMALDG.3D [UR56], [UR4], desc[UR30] ;  /* 0x00001e38040075b4 */ /* 0x000fe20008011000 */
[----:B------:R-:W-:Y:S01]  /*1d10*/  UMOV UR33, UR57 ;  /* 0x0000003900217c82 */ /* 0x000fe20008000000 */
[----:B------:R-:W-:Y:S01]  /*1d20*/  UMOV UR35, UR59 ;  /* 0x0000003b00237c82 */ /* 0x000fe20008000000 */
[----:B------:R-:W-:Y:S01]  /*1d30*/  UMOV UR36, UR60 ;  /* 0x0000003c00247c82 */ /* 0x000fe20008000000 */
[----:B------:R-:W-:Y:S01]  /*1d40*/  UMOV UR13, 0xf0000 ;  /* 0x000f0000000d7882 */ /* 0x000fe20000000000 */
[----:B------:R-:W-:Y:S01]  /*1d50*/  UMOV UR25, UR57 ;  /* 0x0000003900197c82 */ /* 0x000fe20008000000 */
[----:B------:R-:W-:Y:S01]  /*1d60*/  UMOV UR28, UR60 ;  /* 0x0000003c001c7c82 */ /* 0x000fe20008000000 */
[----:B------:R-:W-:Y:S01]  /*1d70*/  UMOV UR26, UR58 ;  /* 0x0000003a001a7c82 */ /* 0x000fe20008000000 */
[----:B------:R-:W-:Y:S01]  /*1d80*/  UTMALDG.3D [UR48], [UR4], desc[UR30] ;  /* 0x00001e30040075b4 */ /* 0x000fe20008011000 */
[----:B------:R-:W-:Y:S01]  /*1d90*/  UMOV UR9, UR57 ;  /* 0x0000003900097c82 */ /* 0x000fe20008000000 */
[----:B------:R-:W-:Y:S01]  /*1da0*/  UMOV UR11, UR27 ;  /* 0x0000001b000b7c82 */ /* 0x000fe20008000000 */
[----:B------:R-:W-:Y:S01]  /*1db0*/  UMOV UR12, UR60 ;  /* 0x0000003c000c7c82 */ /* 0x000fe20008000000 */
[----:B------:R-:W-:Y:S01]  /*1dc0*/  UMOV UR10, UR50 ;  /* 0x00000032000a7c82 */ /* 0x000fe20008000000 */
[----:B------:R-:W-:Y:S01]  /*1dd0*/  UIADD3 UR16, UPT, UPT, UR7, 0x20800, URZ ;  /* 0x0002080007107890 */ /* 0x000fe2000fffe0ff */
[----:B------:R-:W-:Y:S01]  /*1de0*/  UMOV UR17, UR57 ;  /* 0x0000003900117c82 */ /* 0x000fe20008000000 */
[----:B------:R-:W-:Y:S01]  /*1df0*/  UTMALDG.3D [UR40], [UR4], desc[UR30] ;  /* 0x00001e28040075b4 */ /* 0x000fe20008011000 */
[----:B------:R-:W-:Y:S01]  /*1e00*/  UMOV UR19, UR27 ;  /* 0x0000001b00137c82 */ /* 0x000fe20008000000 */
[----:B------:R-:W-:Y:S01]  /*1e10*/  UMOV UR20, UR60 ;  /* 0x0000003c00147c82 */ /* 0x000fe20008000000 */
[----:B------:R-:W-:Y:S01]  /*1e20*/  UMOV UR18, UR42 ;  /* 0x0000002a00127c82 */ /* 0x000fe20008000000 */
[----:B------:R-:W-:Y:S01]  /*1e30*/  UTMALDG.3D [UR32], [UR4], desc[UR30] ;  /* 0x00001e20040075b4 */ /* 0x000fe20008011000 */
[----:B------:R-:W-:Y:S01]  /*1e40*/  UTMALDG.3D.MULTICAST [UR24], [UR14], UR13, desc[UR30] ;  /* 0x00001e180e0073b4 */ /* 0x000fe2000801180d */
[----:B------:R4:W-:Y:S01]  /*1e50*/  UTMALDG.3D.MULTICAST [UR8], [UR14], UR13, desc[UR30] ;  /* 0x00001e080e0073b4 */ /* 0x0009e2000801180d */
[----:B------:R1:W-:Y:S01]  /*1e60*/  UTMALDG.3D.MULTICAST [UR16], [UR14], UR13, desc[UR30] ;  /* 0x00001e100e0073b4 */ /* 0x0003e2000801180d */
[----:B----4-:R-:W-:Y:S01]  /*1e70*/  UIADD3 UR8, UPT, UPT, UR7, 0x24800, URZ ;  /* 0x0002480007087890 */ /* 0x010fe2000fffe0ff */
[----:B------:R-:W-:-:S08]  /*1e80*/  UMOV UR10, UR34 ;  /* 0x00000022000a7c82 */ /* 0x000fd00008000000 */
[----:B------:R1:W-:Y:S02]  /*1e90*/  UTMALDG.3D.MULTICAST [UR8], [UR14], UR13, desc[UR30] ;  /* 0x00001e080e0073b4 */ /* 0x0003e4000801180d */
[----:B-1----:R-:W-:Y:S01]  /*1ea0*/  NOP ;  /* 0x0000000000007918 */ /* 0x002fe20000000000 */
.L_x_32:
[----:B------:R-:W-:Y:S05]  /*1eb0*/  BSYNC.RECONVERGENT B0 ;  /* 0x0000000000007941 */ /* 0x000fea0003800200 */
.L_x_31:
[----:B------:R-:W-:Y:S01]  /*1ec0*/  UIADD3 UR22, UPT, UPT, UR22, 0x1, URZ ;  /* 0x0000000116167890 */ /* 0x000fe2000fffe0ff */
[----:B------:R-:W-:Y:S01]  /*1ed0*/  UMOV UR6, UR23 ;  /* 0x0000001700067c82 */ /* 0x000fe20008000000 */
[----:B------:R-:W-:Y:S02]  /*1ee0*/  UMOV UR13, UR37 ;  /* 0x00000025000d7c82 */ /* 0x000fe40008000000 */
[----:B------:R-:W-:-:S09]  /*1ef0*/  UISETP.NE.AND UP0, UPT, UR22, UR37, UPT ;  /* 0x000000251600728c */ /* 0x000fd2000bf05270 */
[----:B------:R-:W-:Y:S05]  /*1f00*/  BRA.U UP0, `(.L_x_33) ;  /* 0xfffffff900b07547 */ /* 0x000fea000b83ffff */
.L_x_25:
[----:B------:R-:W-:Y:S01]  /*1f10*/  ULEA UR4, UR23, UR21, 0x3 ;  /* 0x0000001517047291 */ /* 0x000fe2000f8e18ff */
[----:B-12---:R-:W-:Y:S01]  /*1f20*/  SHF.L.U32 R0, R12, 0x1f, RZ ;  /* 0x0000001f0c007819 */ /* 0x006fe200000006ff */
[----:B------:R-:W-:Y:S01]  /*1f30*/  @!P2 SYNCS.ARRIVE.TRANS64.A1T0 RZ, [UR21+0x68], RZ ;  /* 0x000068ffffffa9a7 */ /* 0x000fe20008100015 */
[----:B------:R-:W-:-:S06]  /*1f40*/  UISETP.GT.AND UP0, UPT, UR64, UR63, UPT ;  /* 0x0000003f4000728c */ /* 0x000fcc000bf04270 */
[----:B---3--:R1:W2:Y:S03]  /*1f50*/  SYNCS.PHASECHK.TRANS64.TRYWAIT P1, [UR4+0x10], R0 ;  /* 0x00001000ff0075a7 */ /* 0x0082a60008021104 */
[----:B------:R-:W-:Y:S05]  /*1f60*/  BRA.U !UP0, `(.L_x_34) ;  /* 0x0000000508547547 */ /* 0x000fea000b800000 */
[----:B------:R-:W-:Y:S01]  /*1f70*/  UIADD3 UR22, UPT, UPT, UR65, UR13, URZ ;  /* 0x0000000d41167290 */ /* 0x000fe2000fffe0ff */
[----:B------:R-:W-:-:S11]  /*1f80*/  UMOV UR6, UR23 ;  /* 0x0000001700067c82 */ /* 0x000fd60008000000 */
.L_x_42:
[----:B------:R-:W-:Y:S01]  /*1f90*/  ULEA UR57, UR6, UR21, 0x3 ;  /* 0x0000001506397291 */ /* 0x000fe2000f8e18ff */
[----:B--2---:R-:W-:Y:S01]  /*1fa0*/  @!P4 MOV R2, 0x18000 ;  /* 0x000180000002c802 */ /* 0x004fe20000000f00 */
[----:B--23--:R-:W-:Y:S10]  /*1fb0*/  @P1 BRA `(.L_x_35) ;  /* 0x00000000000c1947 */ /* 0x00cff40003800000 */
[----:B------:R-:W-:-:S04]  /*1fc0*/  SHF.L.U32 R3, R12, 0x1f, RZ ;  /* 0x0000001f0c037819 */ /* 0x000fc800000006ff */
[----:B------:R-:W2:Y:S02]  /*1fd0*/  SYNCS.PHASECHK.TRANS64.TRYWAIT P0, [UR57+0x10], R3 ;  /* 0x00001003ff0075a7 */ /* 0x000ea40008001139 */
[----:B--2---:R-:W-:Y:S05]  /*1fe0*/  @!P0 BRA `(.L_x_36) ;  /* 0x0000006800f48947 */ /* 0x004fea0003800000 */
.L_x_35:
[----:B------:R2:W-:Y:S01]  /*1ff0*/  @!P4 SYNCS.ARRIVE.TRANS64 RZ, [UR57], R2 ;  /* 0x00000002ffffc9a7 */ /* 0x0005e20008000039 */
[----:B------:R-:W-:-:S04]  /*2000*/  ULOP3.LUT UR4, UR38, 0x2, URZ, 0xfc, !UPT ;  /* 0x0000000226047892 */ /* 0x000fc8000f8efcff */
[----:B------:R-:W-:-:S09]  /*2010*/  UISETP.NE.AND UP0, UPT, UR4, 0x2, UPT ;  /* 0x000000020400788c */ /* 0x000fd2000bf05270 */
[----:B------:R-:W-:Y:S05]  /*2020*/  BRA.U UP0, `(.L_x_37) ;  /* 0x0000000100047547 */ /* 0x000fea000b800000 */
[----:B------:R-:W-:Y:S05]  /*2030*/  BPT.TRAP 0x1 ;  /* 0x000000040000795c */ /* 0x000fea0000300000 */
.L_x_37:
[----:B------:R-:W-:Y:S04]  /*2040*/  BSSY.RECONVERGENT B0, `(.L_x_38) ;  /* 0x0000003000007945 */ /* 0x000fe80003800200 */
[----:B------:R-:W-:Y:S05]  /*2050*/  @P3 BRA `(.L_x_39) ;  /* 0x0000000000043947 */ /* 0x000fea0003800000 */
[----:B------:R-:W-:Y:S05]  /*2060*/  BPT.TRAP 0x1 ;  /* 0x000000040000795c */ /* 0x000fea0000300000 */
.L_x_39:
[----:B------:R-:W-:Y:S05]  /*2070*/  BSYNC.RECONVERGENT B0 ;  /* 0x0000000000007941 */ /* 0x000fea0003800200 */
.L_x_38:
        /* <DEDUP_REMOVED lines=8> */
[----:B-1----:R-:W-:-:S04]  /*2100*/  SHF.L.U32 R0, R12, 0x1f, RZ ;  /* 0x0000001f0c007819 */ /* 0x002fc800000006ff */
[----:B------:R1:W3:Y:S01]  /*2110*/  SYNCS.PHASECHK.TRANS64.TRYWAIT P1, [UR4+0x10], R0 ;  /* 0x00001000ff0075a7 */ /* 0x0002e20008021104 */
        /* <DEDUP_REMOVED lines=53> */
.L_x_41:
[----:B------:R-:W-:Y:S05]  /*2470*/  BSYNC.RECONVERGENT B0 ;  /* 0x0000000000007941 */ /* 0x000fea0003800200 */
.L_x_40:
[----:B------:R-:W-:Y:S01]  /*2480*/  UIADD3 UR13, UPT, UPT, UR13, 0x1, URZ ;  /* 0x000000010d0d7890 */ /* 0x000fe2000fffe0ff */
[----:B------:R-:W-:-:S03]  /*2490*/  UMOV UR6, UR23 ;  /* 0x0000001700067c82 */ /* 0x000fc60008000000 */
[----:B------:R-:W-:-:S09]  /*24a0*/  UISETP.NE.AND UP0, UPT, UR13, UR22, UPT ;  /* 0x000000160d00728c */ /* 0x000fd2000bf05270 */
[----:B------:R-:W-:Y:S05]  /*24b0*/  BRA.U UP0, `(.L_x_42) ;  /* 0xfffffff900b47547 */ /* 0x000fea000b83ffff */
.L_x_34:
[C---:B------:R-:W-:Y:S01]  /*24c0*/  LEA R3, R11.reuse, UR21, 0x3 ;  /* 0x000000150b037c11 */ /* 0x040fe2000f8e18ff */
[----:B------:R-:W-:Y:S01]  /*24d0*/  NOP ;  /* 0x0000000000007918 */ /* 0x000fe20000000000 */
[----:B-1----:R-:W-:Y:S02]  /*24e0*/  SHF.L.U32 R0, R10, 0x1f, RZ ;  /* 0x0000001f0a007819 */ /* 0x002fe400000006ff */
[----:B------:R-:W-:Y:S02]  /*24f0*/  LEA R4, R11, UR21, 0x4 ;  /* 0x000000150b047c11 */ /* 0x000fe4000f8e20ff */
[----:B------:R-:W1:Y:S02]  /*2500*/  SYNCS.PHASECHK.TRANS64.TRYWAIT P0, [R3+URZ+0x70], R0 ;  /* 0x00007000030075a7 */ /* 0x000e6400080011ff */
[----:B-1----:R-:W-:Y:S05]  /*2510*/  @!P0 BRA `(.L_x_43) ;  /* 0x0000006400c08947 */ /* 0x002fea0003800000 */
.L_x_143:
[----:B------:R-:W4:Y:S01]  /*2520*/  LDS.128 R4, [R4+0x100] ;  /* 0x0001000004047984 */ /* 0x000f220000000c00 */
[----:B------:R-:W-:Y:S01]  /*2530*/  UISETP.GE.AND UP0, UPT, UR39, 0x1, UPT ;  /* 0x000000012700788c */ /* 0x000fe2000bf06270 */
[----:B------:R-:W-:Y:S01]  /*2540*/  @!PT LDS RZ, [RZ] ;  /* 0x00000000fffff984 */ /* 0x000fe20000000800 */
[----:B------:R-:W-:Y:S01]  /*2550*/  @!PT LDS RZ, [RZ] ;  /* 0x00000000fffff984 */ /* 0x000fe20000000800 */
[----:B------:R-:W-:Y:S01]  /*2560*/  @!PT LDS RZ, [RZ] ;  /* 0x00000000fffff984 */ /* 0x000fe20000000800 */
[----:B------:R-:W-:Y:S01]  /*2570*/  @!PT LDS RZ, [RZ] ;  /* 0x00000000fffff984 */ /* 0x000fe20000000800 */
[----:B------:R1:W-:Y:S06]  /*2580*/  MEMBAR.ALL.CTA ;  /* 0x0000000000007992 */ /* 0x0003ec0000008000 */
[----:B-1----:R-:W1:Y:S01]  /*2590*/  FENCE.VIEW.ASYNC.S ;  /* 0x00000000000073c6 */ /* 0x002e620000000000 */
[----:B----4-:R-:W-:-:S13]  /*25a0*/  LOP3.LUT P0, RZ, R6, 0x1, RZ, 0xc0, !PT ;  /* 0x0000000106ff7812 */ /* 0x010fda000780c0ff */
[----:B-1----:R-:W-:Y:S01]  /*25b0*/  VOTEU.ANY UP1, P0 ;  /* 0x0000000000ff7886 */ /* 0x002fe20000020100 */
[----:B------:R-:W-:-:S13]  /*25c0*/  PLOP3.LUT P0, PT, PT, PT, UP1, 0x80, 0x8 ;  /* 0x000000000008781c */ /* 0x000fda0003f0f018 */
[----:B------:R-:W-:Y:S02]  /*25d0*/  @P0 LOP3.LUT R0, R5, 0xffff, RZ, 0xc0, !PT ;  /* 0x0000ffff05000812 */ /* 0x000fe400078ec0ff */
[----:B--2---:R-:W-:Y:S02]  /*25e0*/  @P0 MOV R2, R4 ;  /* 0x0000000400020202 */ /* 0x004fe40000000f00 */
[----:B------:R-:W-:Y:S01]  /*25f0*/  @P0 R2UR UR5, R0 ;  /* 0x00000000000502ca */ /* 0x000fe200000e0000 */
[----:B------:R-:W-:Y:S01]  /*2600*/  VIADD R0, R3, 0x80 ;  /* 0x0000008003007836 */ /* 0x000fe20000000000 */
[----:B------:R-:W-:Y:S02]  /*2610*/  @P0 SHF.R.U32.HI R4, RZ, 0x10, R5 ;  /* 0x00000010ff040819 */ /* 0x000fe40000011605 */
[----:B------:R-:W-:Y:S02]  /*2620*/  @P0 R2UR UR6, R2 ;  /* 0x00000000020602ca */ /* 0x000fe400000e0000 */
[----:B------:R-:W-:-:S02]  /*2630*/  PRMT R0, RZ, 0x654, R0 ;  /* 0x00000654ff007816 */ /* 0x000fc40000000000 */
[----:B------:R-:W-:Y:S02]  /*2640*/  @P0 R2UR UR4, R4 ;  /* 0x00000000040402ca */ /* 0x000fe400000e0000 */
[----:B------:R1:W-:Y:S03]  /*2650*/  SYNCS.ARRIVE.TRANS64.RED.A1T0 RZ, [R0+URZ], RZ ;  /* 0x000000ff00ff79a7 */ /* 0x0003e600081004ff */
[----:B------:R-:W-:-:S04]  /*2660*/  @UP1 UMOV UR53, UR5 ;  /* 0x0000000500351c82 */ /* 0x000fc80008000000 */
[----:B------:R-:W-:-:S04]  /*2670*/  @UP1 UMOV UR54, UR6 ;  /* 0x0000000600361c82 */ /* 0x000fc80008000000 */
[----:B------:R-:W-:Y:S01]  /*2680*/  @UP1 UMOV UR60, UR4 ;  /* 0x00000004003c1c82 */ /* 0x000fe20008000000 */
[----:B------:R-:W-:Y:S05]  /*2690*/  BRA.U !UP0, `(.L_x_44) ;  /* 0x0000000108d47547 */ /* 0x000fea000b800000 */
[----:B------:R-:W2:Y:S01]  /*26a0*/  LDCU.128 UR12, c[0x0][0xb10] ;  /* 0x00016200ff0c77ac */ /* 0x000ea20008000c00 */
[----:B------:R-:W4:Y:S01]  /*26b0*/  LDCU UR22, c[0x0][0xb20] ;  /* 0x00016400ff1677ac */ /* 0x000f220008000800 */
[----:B------:R-:W3:Y:S01]  /*26c0*/  LDCU UR20, c[0x0][0xb0c] ;  /* 0x00016180ff1477ac */ /* 0x000ee20008000800 */
[----:B------:R-:W1:Y:S01]  /*26d0*/  LDCU.64 UR8, c[0x0][0xb28] ;  /* 0x00016500ff0877ac */ /* 0x000e620008000a00 */
[----:B------:R-:W-:Y:S02]  /*26e0*/  UISETP.NE.AND UP3, UPT, UR39, 0x1, UPT ;  /* 0x000000012700788c */ /* 0x000fe4000bf65270 */
[----:B--2---:R-:W-:Y:S02]  /*26f0*/  UIMAD.WIDE.U32 UR6, UR61, UR15, URZ ;  /* 0x0000000f3d0672a5 */ /* 0x004fe4000f8e00ff */
[----:B------:R-:W-:Y:S02]  /*2700*/  UIMAD.WIDE.U32 UR4, UR62, UR12, URZ ;  /* 0x0000000c3e0472a5 */ /* 0x000fe4000f8e00ff */
[----:B------:R-:W-:-:S02]  /*2710*/  UISETP.NE.AND UP0, UPT, UR14, 0x1, UPT ;  /* 0x000000010e00788c */ /* 0x000fc4000bf05270 */
[----:B------:R-:W-:Y:S01]  /*2720*/  UIMAD.WIDE.U32 UR18, UR53, UR15, URZ ;  /* 0x0000000f351272a5 */ /* 0x000fe2000f8e00ff */
[----:B------:R-:W-:Y:S02]  /*2730*/  UMOV UR6, UR7 ;  /* 0x0000000700067c82 */ /* 0x000fe40008000000 */
[----:B------:R-:W-:Y:S01]  /*2740*/  UMOV UR4, UR5 ;  /* 0x0000000500047c82 */ /* 0x000fe20008000000 */
[----:B----4-:R-:W-:Y:S02]  /*2750*/  USHF.R.U32.HI UR6, URZ, UR22, UR6 ;  /* 0x00000016ff067299 */ /* 0x010fe40008011606 */
[----:B---3--:R-:W-:Y:S02]  /*2760*/  UISETP.NE.AND UP2, UPT, UR20, 0x1, UPT ;  /* 0x000000011400788c */ /* 0x008fe4000bf45270 */
[----:B------:R-:W-:Y:S02]  /*2770*/  USHF.R.U32.HI UR4, URZ, UR13, UR4 ;  /* 0x0000000dff047299 */ /* 0x000fe40008011604 */
[----:B------:R-:W-:-:S02]  /*2780*/  USEL UR5, UR61, UR6, !UP0 ;  /* 0x000000063d057287 */ /* 0x000fc4000c000000 */
[----:B------:R-:W-:Y:S02]  /*2790*/  USEL UR6, UR62, UR4, !UP2 ;  /* 0x000000043e067287 */ /* 0x000fe4000d000000 */
[----:B-1----:R-:W-:Y:S01]  /*27a0*/  UIMAD.WIDE.U32 UR10, UR5, UR8, URZ ;  /* 0x00000008050a72a5 */ /* 0x002fe2000f8e00ff */
[----:B------:R-:W-:Y:S01]  /*27b0*/  UMOV UR4, UR19 ;  /* 0x0000001300047c82 */ /* 0x000fe20008000000 */
[----:B------:R-:W-:Y:S02]  /*27c0*/  UIMAD.WIDE.U32 UR16, UR54, UR12, URZ ;  /* 0x0000000c361072a5 */ /* 0x000fe4000f8e00ff */
[----:B------:R-:W-:-:S03]  /*27d0*/  UIMAD.WIDE.U32 UR18, UR6, UR8, URZ ;  /* 0x00000008061272a5 */ /* 0x000fc6000f8e00ff */
[----:B------:R-:W-:Y:S01]  /*27e0*/  UMOV UR10, UR11 ;  /* 0x0000000b000a7c82 */ /* 0x000fe20008000000 */
[----:B------:R-:W-:Y:S02]  /*27f0*/  USHF.R.U32.HI UR4, URZ, UR22, UR4 ;  /* 0x00000016ff047299 */ /* 0x000fe40008011604 */
[----:B------:R-:W-:Y:S01]  /*2800*/  @UP3 USHF.R.U32.HI UR5, URZ, UR9, UR10 ;  /* 0x00000009ff053299 */ /* 0x000fe2000801160a */
[----:B------:R-:W-:Y:S01]  /*2810*/  UMOV UR16, UR17 ;  /* 0x0000001100107c82 */ /* 0x000fe20008000000 */
[----:B------:R-:W-:Y:S01]  /*2820*/  UMOV UR18, UR19 ;  /* 0x0000001300127c82 */ /* 0x000fe20008000000 */
[----:B------:R-:W-:Y:S02]  /*2830*/  USHF.R.U32.HI UR13, URZ, UR13, UR16 ;  /* 0x0000000dff0d7299 */ /* 0x000fe40008011610 */
[----:B------:R-:W-:Y:S02]  /*2840*/  USEL UR4, UR53, UR4, !UP0 ;  /* 0x0000000435047287 */ /* 0x000fe4000c000000 */
[----:B------:R-:W-:-:S02]  /*2850*/  @UP3 USHF.R.U32.HI UR6, URZ, UR9, UR18 ;  /* 0x00000009ff063299 */ /* 0x000fc40008011612 */
[----:B------:R-:W-:Y:S02]  /*2860*/  UIMAD UR7, UR39, UR5, URZ ;  /* 0x00000005270772a4 */ /* 0x000fe4000f8e02ff */
[----:B------:R-:W-:Y:S02]  /*2870*/  USEL UR5, UR54, UR13, !UP2 ;  /* 0x0000000d36057287 */ /* 0x000fe4000d000000 */
[----:B------:R-:W-:Y:S02]  /*2880*/  UIMAD UR10, UR39, UR6, URZ ;  /* 0x00000006270a72a4 */ /* 0x000fe4000f8e02ff */
[----:B------:R-:W-:Y:S02]  /*2890*/  UISETP.GE.AND UP0, UPT, UR4, UR7, UPT ;  /* 0x000000070400728c */ /* 0x000fe4000bf06270 */
[----:B------:R-:W-:Y:S02]  /*28a0*/  UIMAD.WIDE.U32 UR12, UR4, UR8, URZ ;  /* 0x00000008040c72a5 */ /* 0x000fe4000f8e00ff */
[----:B------:R-:W-:-:S02]  /*28b0*/  UISETP.GE.OR UP0, UPT, UR5, UR10, UP0 ;  /* 0x0000000a0500728c */ /* 0x000fc40008706670 */
[----:B------:R-:W-:Y:S02]  /*28c0*/  UIMAD.WIDE.U32 UR10, UR5, UR8, URZ ;  /* 0x00000008050a72a5 */ /* 0x000fe4000f8e00ff */
[----:B------:R-:W-:Y:S01]  /*28d0*/  UIADD3 UR12, UPT, UPT, -UR4, URZ, URZ ;  /* 0x000000ff040c7290 */ /* 0x000fe2000fffe1ff */
[----:B------:R-:W-:Y:S01]  /*28e0*/  UMOV UR8, UR13 ;  /* 0x0000000d00087c82 */ /* 0x000fe20008000000 */
[----:B------:R-:W-:Y:S02]  /*28f0*/  UIADD3 UR10, UPT, UPT, -UR5, URZ, URZ ;  /* 0x000000ff050a7290 */ /* 0x000fe4000fffe1ff */
[----:B------:R-:W-:-:S03]  /*2900*/  USHF.R.U32.HI UR8, URZ, UR9, UR8 ;  /* 0x00000009ff087299 */ /* 0x000fc60008011608 */
[----:B------:R-:W-:Y:S01]  /*2910*/  @!UP0 UMOV UR7, UR11 ;  /* 0x0000000b00078c82 */ /* 0x000fe20008000000 */
[----:B------:R-:W-:Y:S02]  /*2920*/  UIMAD UR12, UR14, UR12, UR53 ;  /* 0x0000000c0e0c72a4 */ /* 0x000fe4000f8e0235 */
[----:B------:R-:W-:Y:S02]  /*2930*/  USEL UR8, UR4, UR8, !UP3 ;  /* 0x0000000804087287 */ /* 0x000fe4000d800000 */
[----:B------:R-:W-:Y:S02]  /*2940*/  @!UP0 USHF.R.U32.HI UR7, URZ, UR9, UR7 ;  /* 0x00000009ff078299 */ /* 0x000fe40008011607 */
[----:B------:R-:W-:Y:S02]  /*2950*/  UIADD3 UR9, UPT, UPT, -UR8, URZ, URZ ;  /* 0x000000ff08097290 */ /* 0x000fe4000fffe1ff */
[----:B------:R-:W-:Y:S02]  /*2960*/  @!UP0 USEL UR7, UR5, UR7, !UP3 ;  /* 0x0000000705078287 */ /* 0x000fe4000d800000 */
[----:B------:R-:W-:-:S02]  /*2970*/  UIMAD UR9, UR39, UR9, UR4 ;  /* 0x00000009270972a4 */ /* 0x000fc4000f8e0204 */
[----:B------:R-:W-:Y:S02]  /*2980*/  @!UP0 UIADD3 UR8, UPT, UPT, UR8, -UR7, URZ ;  /* 0x8000000708088290 */ /* 0x000fe4000fffe0ff */
[----:B------:R-:W-:Y:S02]  /*2990*/  @!UP0 UIMAD UR7, UR9, UR6, UR7 ;  /* 0x00000006090782a4 */ /* 0x000fe4000f8e0207 */
[----:B------:R-:W-:Y:S02]  /*29a0*/  @!UP0 UIMAD UR4, UR39, UR8, UR5 ;  /* 0x00000008270482a4 */ /* 0x000fe4000f8e0205 */
[----:B------:R-:W-:Y:S02]  /*29b0*/  UIMAD UR6, UR20, UR10, UR54 ;  /* 0x0000000a140672a4 */ /* 0x000fe4000f8e0236 */
[----:B------:R-:W-:Y:S01]  /*29c0*/  UIMAD UR53, UR4, UR14, UR12 ;  /* 0x0000000e043572a4 */ /* 0x000fe2000f8e020c */
[----:B------:R-:W-:Y:S02]  /*29d0*/  @!UP0 UMOV UR5, UR7 ;  /* 0x0000000700058c82 */ /* 0x000fe40008000000 */
[----:B------:R-:W-:-:S12]  /*29e0*/  UIMAD UR54, UR5, UR20, UR6 ;  /* 0x00000014053672a4 */ /* 0x000fd8000f8e0206 */
.L_x_44:
[----:B------:R-:W2:Y:S02]  /*29f0*/  LDCU UR4, c[0x0][0xb30] ;  /* 0x00016600ff0477ac */ /* 0x000ea40008000800 */
[----:B--2---:R-:W-:-:S09]  /*2a00*/  UISETP.NE.AND UP0, UPT, UR4, 0x1, UPT ;  /* 0x000000010400788c */ /* 0x004fd2000bf05270 */
[----:B------:R-:W-:Y:S05]  /*2a10*/  BRA.U UP0, `(.L_x_45) ;  /* 0x0000000100447547 */ /* 0x000fea000b800000 */
[----:B------:R-:W2:Y:S01]  /*2a20*/  LDCU.128 UR8, c[0x0][0xb10] ;  /* 0x00016200ff0877ac */ /* 0x000ea20008000c00 */
[----:B------:R-:W4:Y:S01]  /*2a30*/  LDCU UR12, c[0x0][0xb0c] ;  /* 0x00016180ff0c77ac */ /* 0x000f220008000800 */
[----:B------:R-:W1:Y:S01]  /*2a40*/  LDCU UR13, c[0x0][0xb20] ;  /* 0x00016400ff0d77ac */ /* 0x000e620008000800 */
[----:B--2---:R-:W-:Y:S02]  /*2a50*/  UIMAD.WIDE.U32 UR6, UR54, UR8, URZ ;  /* 0x00000008360672a5 */ /* 0x004fe4000f8e00ff */
[----:B------:R-:W-:Y:S02]  /*2a60*/  UIMAD.WIDE.U32 UR4, UR53, UR11, URZ ;  /* 0x0000000b350472a5 */ /* 0x000fe4000f8e00ff */
[----:B----4-:R-:W-:Y:S02]  /*2a70*/  UISETP.NE.AND UP2, UPT, UR12, 0x1, UPT ;  /* 0x000000010c00788c */ /* 0x010fe4000bf45270 */
[----:B------:R-:W-:Y:S01]  /*2a80*/  UISETP.NE.AND UP0, UPT, UR10, 0x1, UPT ;  /* 0x000000010a00788c */ /* 0x000fe2000bf05270 */
[----:B------:R-:W-:-:S02]  /*2a90*/  UMOV UR6, UR7 ;  /* 0x0000000700067c82 */ /* 0x000fc40008000000 */
[----:B------:R-:W-:Y:S01]  /*2aa0*/  UMOV UR4, UR5 ;  /* 0x0000000500047c82 */ /* 0x000fe20008000000 */
[----:B------:R-:W-:Y:S02]  /*2ab0*/  USHF.R.U32.HI UR6, URZ, UR9, UR6 ;  /* 0x00000009ff067299 */ /* 0x000fe40008011606 */
[----:B-1----:R-:W-:Y:S02]  /*2ac0*/  USHF.R.U32.HI UR4, URZ, UR13, UR4 ;  /* 0x0000000dff047299 */ /* 0x002fe40008011604 */
[----:B------:R-:W-:Y:S02]  /*2ad0*/  USEL UR5, UR54, UR6, !UP2 ;  /* 0x0000000636057287 */ /* 0x000fe4000d000000 */
[----:B------:R-:W-:-:S04]  /*2ae0*/  USEL UR4, UR53, UR4, !UP0 ;  /* 0x0000000435047287 */ /* 0x000fc8000c000000 */
[----:B------:R-:W-:Y:S02]  /*2af0*/  UIADD3 UR6, UPT, UPT, UR5, -UR4, URZ ;  /* 0x8000000405067290 */ /* 0x000fe4000fffe0ff */
[----:B------:R-:W-:Y:S02]  /*2b00*/  UIADD3 UR4, UPT, UPT, -UR5, UR4, URZ ;  /* 0x0000000405047290 */ /* 0x000fe4000fffe1ff */
[----:B------:R-:W-:Y:S02]  /*2b10*/  UIMAD UR53, UR6, UR10, UR53 ;  /* 0x0000000a063572a4 */ /* 0x000fe4000f8e0235 */
[----:B------:R-:W-:-:S12]  /*2b20*/  UIMAD UR54, UR4, UR12, UR54 ;  /* 0x0000000c043672a4 */ /* 0x000fd8000f8e0236 */
.L_x_45:
[----:B------:R-:W-:Y:S01]  /*2b30*/  VIADD R11, R11, 0x1 ;  /* 0x000000010b0b7836 */ /* 0x000fe20000000000 */
[----:B------:R-:W-:Y:S02]  /*2b40*/  R2UR UR5, R55 ;  /* 0x00000000370572ca */ /* 0x000fe400000e0000 */
[----:B------:R-:W-:Y:S02]  /*2b50*/  R2UR UR4, R54 ;  /* 0x00000000360472ca */ /* 0x000fe400000e0000 */
[C---:B------:R-:W-:Y:S02]  /*2b60*/  ISETP.NE.AND P0, PT, R11.reuse, 0x2, PT ;  /* 0x000000020b00780c */ /* 0x040fe40003f05270 */
[----:B------:R-:W-:Y:S02]  /*2b70*/  PLOP3.LUT P2, PT, PT, PT, PT, 0x80, 0x8 ;  /* 0x000000000008781c */ /* 0x000fe40003f4f070 */
[----:B-1----:R-:W-:Y:S02]  /*2b80*/  SEL R0, RZ, 0x1, P0 ;  /* 0x00000001ff007807 */ /* 0x002fe40000000000 */
[----:B------:R-:W-:-:S02]  /*2b90*/  SEL R11, R11, RZ, P0 ;  /* 0x000000ff0b0b7207 */ /* 0x000fc40000000000 */
[----:B------:R-:W-:Y:S01]  /*2ba0*/  LOP3.LUT R10, R10, R0, RZ, 0x3c, !PT ;  /* 0x000000000a0a7212 */ /* 0x000fe200078e3cff */
[----:B------:R-:W-:Y:S02]  /*2bb0*/  UIADD3 UR24, UPT, UPT, UR54, UR5, URZ ;  /* 0x0000000536187290 */ /* 0x000fe4000fffe0ff */
[----:B------:R-:W-:Y:S01]  /*2bc0*/  UIADD3 UR28, UPT, UPT, UR53, UR4, URZ ;  /* 0x00000004351c7290 */ /* 0x000fe2000fffe0ff */
[----:B------:R-:W-:Y:S11]  /*2bd0*/  BRA.U UP1, `(.L_x_46) ;  /* 0xffffffed010c7547 */ /* 0x000ff6000b83ffff */
[----:B------:R-:W-:Y:S01]  /*2be0*/  UIADD3 UR21, UPT, UPT, UR21, 0x10, URZ ;  /* 0x0000001015157890 */ /* 0x000fe2000fffe0ff */
[----:B------:R-:W-:-:S03]  /*2bf0*/  SHF.L.U32 R2, R12, 0x1f, RZ ;  /* 0x0000001f0c027819 */ /* 0x000fc600000006ff */
[----:B------:R-:W-:-:S09]  /*2c00*/  ULEA UR4, UR23, UR21, 0x3 ;  /* 0x0000001517047291 */ /* 0x000fd2000f8e18ff */
[----:B------:R-:W1:Y:S02]  /*2c10*/  SYNCS.PHASECHK.TRANS64.TRYWAIT P0, [UR4], R2 ;  /* 0x00000002ff0075a7 */ /* 0x000e640008001104 */
[----:B-1----:R-:W-:Y:S05]  /*2c20*/  @!P0 BRA `(.L_x_47) ;  /* 0x0000006000108947 */ /* 0x002fea0003800000 */
.L_x_145:
[----:B------:R-:W-:-:S04]  /*2c30*/  UIADD3 UR4, UPT, UPT, UR23, 0x1, URZ ;  /* 0x0000000117047890 */ /* 0x000fc8000fffe0ff */
[----:B------:R-:W-:-:S04]  /*2c40*/  UISETP.NE.AND UP0, UPT, UR4, 0x2, UPT ;  /* 0x000000020400788c */ /* 0x000fc8000bf05270 */
[----:B------:R-:W-:Y:S02]  /*2c50*/  USEL UR5, URZ, 0x1, UP0 ;  /* 0x00000001ff057887 */ /* 0x000fe40008000000 */
[----:B------:R-:W-:-:S04]  /*2c60*/  USEL UR4, UR4, URZ, UP0 ;  /* 0x000000ff04047287 */ /* 0x000fc80008000000 */
[----:B------:R-:W-:Y:S01]  /*2c70*/  ULEA UR4, UR4, UR21, 0x3 ;  /* 0x0000001504047291 */ /* 0x000fe2000f8e18ff */
[----:B-1----:R-:W-:-:S04]  /*2c80*/  LOP3.LUT R2, R12, UR5, RZ, 0x3c, !PT ;  /* 0x000000050c027c12 */ /* 0x002fc8000f8e3cff */
[----:B------:R-:W-:Y:S01]  /*2c90*/  SHF.L.U32 R2, R2, 0x1f, RZ ;  /* 0x0000001f02027819 */ /* 0x000fe200000006ff */
[----:B------:R-:W-:-:S07]  /*2ca0*/  IMAD.U32 R0, RZ, RZ, UR4 ;  /* 0x00000004ff007e24 */ /* 0x000fce000f8e00ff */
.L_x_48:
[----:B-1----:R1:W2:Y:S02]  /*2cb0*/  SYNCS.PHASECHK.TRANS64.TRYWAIT P0, [R0+URZ], R2 ;  /* 0x00000002000075a7 */ /* 0x0022a400080011ff */
[----:B--2---:R-:W-:Y:S05]  /*2cc0*/  @!P0 NANOSLEEP.SYNCS 0x989680 ;  /* 0x009896800000895d */ /* 0x004fea0003900000 */
[----:B------:R-:W2:Y:S02]  /*2cd0*/  @!P0 SYNCS.PHASECHK.TRANS64 P0, [R0+URZ], R2 ;  /* 0x00000002000085a7 */ /* 0x000ea400080010ff */
[----:B--2---:R-:W-:Y:S05]  /*2ce0*/  @P0 EXIT ;  /* 0x000000000000094d */ /* 0x004fea0003800000 */
[----:B------:R-:W-:Y:S05]  /*2cf0*/  BRA `(.L_x_48) ;  /* 0xfffffffc00ec7947 */ /* 0x000fea000383ffff */
.L_x_22:
[----:B------:R-:W-:-:S04]  /*2d00*/  UISETP.NE.AND UP0, UPT, UR55, URZ, UPT ;  /* 0x000000ff3700728c */ /* 0x000fc8000bf05270 */
[----:B------:R-:W-:-:S09]  /*2d10*/  UISETP.NE.OR UP0, UPT, UR18, 0x1, UP0 ;  /* 0x000000011200788c */ /* 0x000fd20008705670 */
[----:B------:R-:W-:Y:S05]  /*2d20*/  BRA.U UP0, `(.L_x_49) ;  /* 0x0000000500487547 */ /* 0x000fea000b800000 */
[----:B------:R-:W-:Y:S01]  /*2d30*/  ISETP.GE.U32.AND P2, PT, R0, 0x4, PT ;  /* 0x000000040000780c */ /* 0x000fe20003f46070 */
[----:B------:R-:W-:Y:S01]  /*2d40*/  IMAD.MOV.U32 R12, RZ, RZ, 0x1 ;  /* 0x00000001ff0c7424 */ /* 0x000fe200078e00ff */
[----:B------:R-:W-:Y:S02]  /*2d50*/  CS2R R10, SRZ ;  /* 0x00000000000a7805 */ /* 0x000fe4000001ff00 */
[----:B------:R-:W-:Y:S01]  /*2d60*/  CS2R R8, SRZ ;  /* 0x0000000000087805 */ /* 0x000fe2000001ff00 */
[----:B------:R-:W-:Y:S01]  /*2d70*/  UMOV UR6, 0x400 ;  /* 0x0000040000067882 */ /* 0x000fe20000000000 */
[----:B------:R-:W-:Y:S01]  /*2d80*/  UMOV UR5, URZ ;  /* 0x000000ff00057c82 */ /* 0x000fe20008000000 */
[----:B------:R-:W-:-:S12]  /*2d90*/  ULEA UR6, UR55, UR6, 0x18 ;  /* 0x0000000637067291 */ /* 0x000fd8000f8ec0ff */
.L_x_53:
[----:B------:R-:W-:Y:S02]  /*2da0*/  LEA R2, R8, UR6, 0x3 ;  /* 0x0000000608027c11 */ /* 0x000fe4000f8e18ff */
[----:B------:R-:W-:-:S03]  /*2db0*/  SHF.L.U32 R4, R9, 0x1f, RZ ;  /* 0x0000001f09047819 */ /* 0x000fc600000006ff */
[----:B------:R-:W-:Y:S01]  /*2dc0*/  VIADD R5, R2, 0xe0 ;  /* 0x000000e002057836 */ /* 0x000fe20000000000 */
[----:B------:R-:W2:Y:S02]  /*2dd0*/  SYNCS.PHASECHK.TRANS64.TRYWAIT P0, [R2+URZ+0xd0], R4 ;  /* 0x0000d004020075a7 */ /* 0x000ea400080011ff */
[----:B--2---:R-:W-:Y:S05]  /*2de0*/  @!P0 BRA `(.L_x_50) ;  /* 0x0000005c00b88947 */ /* 0x004fea0003800000 */
.L_x_146:
[----:B------:R-:W-:Y:S01]  /*2df0*/  ULEA UR4, UR5, UR6, 0x3 ;  /* 0x0000000605047291 */ /* 0x000fe2000f8e18ff */
[----:B--2---:R-:W-:Y:S01]  /*2e00*/  PRMT R2, RZ, 0x654, R5 ;  /* 0x00000654ff027816 */ /* 0x004fe20000000005 */
[----:B------:R-:W-:Y:S01]  /*2e10*/  @!P2 IMAD.MOV.U32 R4, RZ, RZ, 0x10 ;  /* 0x00000010ff04a424 */ /* 0x000fe200078e00ff */
[----:B------:R-:W-:Y:S01]  /*2e20*/  SHF.L.U32 R5, R12, 0x1f, RZ ;  /* 0x0000001f0c057819 */ /* 0x000fe200000006ff */
[----:B------:R-:W-:Y:S01]  /*2e30*/  UIADD3 UR7, UPT, UPT, UR4, 0x70, URZ ;  /* 0x0000007004077890 */ /* 0x000fe2000fffe0ff */
[----:B------:R2:W-:Y:S05]  /*2e40*/  SYNCS.ARRIVE.TRANS64.RED.A1T0 RZ, [R2+URZ], RZ ;  /* 0x000000ff02ff79a7 */ /* 0x0005ea00081004ff */
[----:B------:R-:W-:Y:S01]  /*2e50*/  IMAD.U32 R6, RZ, RZ, UR7 ;  /* 0x00000007ff067e24 */ /* 0x000fe2000f8e00ff */
[----:B------:R-:W3:Y:S04]  /*2e60*/  SYNCS.PHASECHK.TRANS64.TRYWAIT P0, [UR4+0x80], R5 ;  /* 0x00008005ff0075a7 */ /* 0x000ee80008001104 */
[----:B------:R-:W-:Y:S01]  /*2e70*/  PRMT R6, R0, 0x654, R6 ;  /* 0x0000065400067816 */ /* 0x000fe20000000006 */
[----:B--23--:R-:W-:Y:S06]  /*2e80*/  @!P0 BRA `(.L_x_51) ;  /* 0x0000005c00a48947 */ /* 0x00cfec0003800000 */
.L_x_148:
[----:B------:R-:W-:Y:S01]  /*2e90*/  ULEA UR8, UR5, UR6, 0x4 ;  /* 0x0000000605087291 */ /* 0x000fe2000f8e20ff */
[----:B------:R-:W-:Y:S01]  /*2ea0*/  SEL R3, R6, R3, !P2 ;  /* 0x0000000306037207 */ /* 0x000fe20005000000 */
[----:B------:R-:W-:Y:S01]  /*2eb0*/  UIADD3 UR9, UPT, UPT, UR4, 0x70, URZ ;  /* 0x0000007004097890 */ /* 0x000fe2000fffe0ff */
[----:B--2---:R-:W-:Y:S01]  /*2ec0*/  LEA R2, R11, UR6, 0x3 ;  /* 0x000000060b027c11 */ /* 0x004fe2000f8e18ff */
[----:B------:R-:W-:Y:S01]  /*2ed0*/  UIADD3 UR8, UPT, UPT, UR8, 0x100, URZ ;  /* 0x0000010008087890 */ /* 0x000fe2000fffe0ff */
[----:B------:R2:W-:Y:S01]  /*2ee0*/  @!P2 SYNCS.ARRIVE.TRANS64.RED RZ, [R3+URZ], R4 ;  /* 0x0000000403ffa9a7 */ /* 0x0005e200080004ff */
[----:B------:R-:W-:Y:S01]  /*2ef0*/  UIADD3 UR4, UPT, UPT, UR5, 0x1, URZ ;  /* 0x0000000105047890 */ /* 0x000fe2000fffe0ff */
[----:B------:R-:W-:-:S03]  /*2f00*/  VIADD R8, R8, 0x1 ;  /* 0x0000000108087836 */ /* 0x000fc60000000000 */
[----:B------:R-:W-:Y:S02]  /*2f10*/  UISETP.NE.AND UP0, UPT, UR4, 0x2, UPT ;  /* 0x000000020400788c */ /* 0x000fe4000bf05270 */
[----:B------:R-:W-:Y:S01]  /*2f20*/  ISETP.NE.AND P0, PT, R8, 0x2, PT ;  /* 0x000000020800780c */ /* 0x000fe20003f05270 */
[----:B------:R-:W-:Y:S06]  /*2f30*/  UGETNEXTWORKID.BROADCAST [UR8], [UR9] ;  /* 0x00000000080073ca */ /* 0x000fec0008000100 */
[----:B------:R-:W-:Y:S02]  /*2f40*/  USEL UR7, URZ, 0x1, UP0 ;  /* 0x00000001ff077887 */ /* 0x000fe40008000000 */
[----:B------:R-:W-:-:S04]  /*2f50*/  USEL UR5, UR4, URZ, UP0 ;  /* 0x000000ff04057287 */ /* 0x000fc80008000000 */
[----:B------:R-:W-:Y:S02]  /*2f60*/  LOP3.LUT R12, R12, UR7, RZ, 0x3c, !PT ;  /* 0x000000070c0c7c12 */ /* 0x000fe4000f8e3cff */
[----:B--2---:R-:W-:-:S04]  /*2f70*/  SHF.L.U32 R4, R10, 0x1f, RZ ;  /* 0x0000001f0a047819 */ /* 0x004fc800000006ff */
[----:B------:R-:W2:Y:S02]  /*2f80*/  SYNCS.PHASECHK.TRANS64.TRYWAIT P1, [R2+URZ+0x70], R4 ;  /* 0x00007004020075a7 */ /* 0x000ea400080211ff */
[----:B--2---:R-:W-:Y:S05]  /*2f90*/  @!P1 BRA `(.L_x_52) ;  /* 0x0000005c00789947 */ /* 0x004fea0003800000 */
.L_x_149:
[C---:B--2---:R-:W-:Y:S01]  /*2fa0*/  LEA R4, R11.reuse, UR6, 0x4 ;  /* 0x000000060b047c11 */ /* 0x044fe2000f8e20ff */
[----:B------:R-:W-:Y:S01]  /*2fb0*/  VIADD R2, R2, 0x80 ;  /* 0x0000008002027836 */ /* 0x000fe20000000000 */
[----:B------:R-:W-:Y:S01]  /*2fc0*/  SEL R8, R8, RZ, P0 ;  /* 0x000000ff08087207 */ /* 0x000fe20000000000 */
[----:B------:R-:W-:-:S03]  /*2fd0*/  VIADD R11, R11, 0x1 ;  /* 0x000000010b0b7836 */ /* 0x000fc60000000000 */
[----:B------:R-:W2:Y:S01]  /*2fe0*/  LDS.128 R4, [R4+0x100] ;  /* 0x0001000004047984 */ /* 0x000ea20000000c00 */
[----:B------:R-:W-:Y:S02]  /*2ff0*/  PRMT R2, RZ, 0x654, R2 ;  /* 0x00000654ff027816 */ /* 0x000fe40000000002 */
[C---:B------:R-:W-:Y:S01]  /*3000*/  ISETP.NE.AND P1, PT, R11.reuse, 0x2, PT ;  /* 0x000000020b00780c */ /* 0x040fe20003f25270 */
[----:B------:R-:W-:Y:S01]  /*3010*/  @!PT LDS RZ, [RZ] ;  /* 0x00000000fffff984 */ /* 0x000fe20000000800 */
[----:B------:R-:W-:Y:S01]  /*3020*/  @!PT LDS RZ, [RZ] ;  /* 0x00000000fffff984 */ /* 0x000fe20000000800 */
[----:B------:R-:W-:Y:S01]  /*3030*/  @!PT LDS RZ, [RZ] ;  /* 0x00000000fffff984 */ /* 0x000fe20000000800 */
[----:B------:R-:W-:Y:S01]  /*3040*/  @!PT LDS RZ, [RZ] ;  /* 0x00000000fffff984 */ /* 0x000fe20000000800 */
[----:B------:R3:W-:Y:S06]  /*3050*/  MEMBAR.ALL.CTA ;  /* 0x0000000000007992 */ /* 0x0007ec0000008000 */
[----:B---3--:R-:W3:Y:S01]  /*3060*/  FENCE.VIEW.ASYNC.S ;  /* 0x00000000000073c6 */ /* 0x008ee20000000000 */
[----:B------:R-:W-:Y:S01]  /*3070*/  SEL R11, R11, RZ, P1 ;  /* 0x000000ff0b0b7207 */ /* 0x000fe20000800000 */
[----:B---3--:R3:W-:Y:S01]  /*3080*/  SYNCS.ARRIVE.TRANS64.RED.A1T0 RZ, [R2+URZ], RZ ;  /* 0x000000ff02ff79a7 */ /* 0x0087e200081004ff */
[----:B--2---:R-:W-:-:S02]  /*3090*/  LOP3.LUT P3, RZ, R6, 0x1, RZ, 0xc0, !PT ;  /* 0x0000000106ff7812 */ /* 0x004fc4000786c0ff */
[----:B------:R-:W-:-:S04]  /*30a0*/  SEL R4, RZ, 0x1, P1 ;  /* 0x00000001ff047807 */ /* 0x000fc80000800000 */
[----:B------:R-:W-:Y:S02]  /*30b0*/  LOP3.LUT R10, R10, R4, RZ, 0x3c, !PT ;  /* 0x000000040a0a7212 */ /* 0x000fe400078e3cff */
[----:B---3--:R-:W-:-:S04]  /*30c0*/  SEL R2, RZ, 0x1, P0 ;  /* 0x00000001ff027807 */ /* 0x008fc80000000000 */
[----:B------:R-:W-:Y:S01]  /*30d0*/  LOP3.LUT R9, R9, R2, RZ, 0x3c, !PT ;  /* 0x0000000209097212 */ /* 0x000fe200078e3cff */
[----:B------:R-:W-:Y:S06]  /*30e0*/  @P3 BRA `(.L_x_53) ;  /* 0xfffffffc002c3947 */ /* 0x000fec000383ffff */
[----:B------:R-:W-:Y:S01]  /*30f0*/  ULEA UR4, UR5, UR6, 0x3 ;  /* 0x0000000605047291 */ /* 0x000fe2000f8e18ff */
[----:B------:R-:W-:-:S08]  /*3100*/  SHF.L.U32 R2, R12, 0x1f, RZ ;  /* 0x0000001f0c027819 */ /* 0x000fd000000006ff */
[----:B------:R-:W2:Y:S02]  /*3110*/  SYNCS.PHASECHK.TRANS64 P0, [UR4+0x80], R2 ;  /* 0x00008002ff0075a7 */ /* 0x000ea40008001004 */
[----:B--2---:R-:W-:Y:S05]  /*3120*/  @P0 BRA `(.L_x_54) ;  /* 0x0000000000080947 */ /* 0x004fea0003800000 */
[----:B------:R-:W2:Y:S02]  /*3130*/  SYNCS.PHASECHK.TRANS64.TRYWAIT P0, [UR4+0x80], R2 ;  /* 0x00008002ff0075a7 */ /* 0x000ea40008001104 */
[----:B--2---:R-:W-:Y:S05]  /*3140*/  @!P0 BRA `(.L_x_55) ;  /* 0x0000005c00208947 */ /* 0x004fea0003800000 */
.L_x_54:
[----:B------:R-:W-:-:S04]  /*3150*/  UIADD3 UR7, UPT, UPT, UR5, 0x1, URZ ;  /* 0x0000000105077890 */ /* 0x000fc8000fffe0ff */
[----:B------:R-:W-:-:S04]  /*3160*/  UISETP.NE.AND UP0, UPT, UR7, 0x2, UPT ;  /* 0x000000020700788c */ /* 0x000fc8000bf05270 */
[----:B------:R-:W-:Y:S02]  /*3170*/  USEL UR8, URZ, 0x1, UP0 ;  /* 0x00000001ff087887 */ /* 0x000fe40008000000 */
[----:B------:R-:W-:-:S04]  /*3180*/  USEL UR7, UR7, URZ, UP0 ;  /* 0x000000ff07077287 */ /* 0x000fc80008000000 */
[----:B------:R-:W-:Y:S01]  /*3190*/  ULEA UR7, UR7, UR6, 0x3 ;  /* 0x0000000607077291 */ /* 0x000fe2000f8e18ff */
[----:B--2---:R-:W-:-:S04]  /*31a0*/  LOP3.LUT R2, R12, UR8, RZ, 0x3c, !PT ;  /* 0x000000080c027c12 */ /* 0x004fc8000f8e3cff */
[----:B------:R-:W-:-:S04]  /*31b0*/  SHF.L.U32 R0, R2, 0x1f, RZ ;  /* 0x0000001f02007819 */ /* 0x000fc800000006ff */
[----:B------:R-:W2:Y:S02]  /*31c0*/  SYNCS.PHASECHK.TRANS64 P0, [UR7+0x80], R0 ;  /* 0x00008000ff0075a7 */ /* 0x000ea40008001007 */
[----:B-12---:R-:W-:Y:S05]  /*31d0*/  @P0 EXIT ;  /* 0x000000000000094d */ /* 0x006fea0003800000 */
[----:B------:R-:W-:Y:S02]  /*31e0*/  SHF.L.U32 R2, R2, 0x1f, RZ ;  /* 0x0000001f02027819 */ /* 0x000fe400000006ff */
[----:B------:R-:W-:-:S07]  /*31f0*/  MOV R0, UR7 ;  /* 0x0000000700007c02 */ /* 0x000fce0008000f00 */
.L_x_56:
[----:B-1----:R1:W2:Y:S02]  /*3200*/  SYNCS.PHASECHK.TRANS64.TRYWAIT P0, [R0+URZ+0x80], R2 ;  /* 0x00008002000075a7 */ /* 0x0022a400080011ff */
[----:B--2---:R-:W-:Y:S05]  /*3210*/  @!P0 NANOSLEEP.SYNCS 0x989680 ;  /* 0x009896800000895d */ /* 0x004fea0003900000 */
[----:B------:R-:W2:Y:S02]  /*3220*/  @!P0 SYNCS.PHASECHK.TRANS64 P0, [R0+URZ+0x80], R2 ;  /* 0x00008002000085a7 */ /* 0x000ea400080010ff */
[----:B--2---:R-:W-:Y:S05]  /*3230*/  @P0 EXIT ;  /* 0x000000000000094d */ /* 0x004fea0003800000 */
[----:B------:R-:W-:Y:S05]  /*3240*/  BRA `(.L_x_56) ;  /* 0xfffffffc00ec7947 */ /* 0x000fea000383ffff */
.L_x_49:
[----:B------:R-:W-:Y:S05]  /*3250*/  BRA.U UP4, `(.L_x_57) ;  /* 0x0000001504047547 */ /* 0x000fea000b800000 */
[----:B------:R-:W-:Y:S01]  /*3260*/  UMOV UR4, 0x40 ;  /* 0x0000004000047882 */ /* 0x000fe20000000000 */
[----:B------:R-:W-:Y:S01]  /*3270*/  NOP ;  /* 0x0000000000007918 */ /* 0x000fe20000000000 */
[----:B------:R-:W-:Y:S01]  /*3280*/  ULEA UR5, UR55, UR4, 0x18 ;  /* 0x0000000437057291 */ /* 0x000fe2000f8ec0ff */
[----:B------:R-:W-:Y:S02]  /*3290*/  UMOV UR6, 0x400 ;  /* 0x0000040000067882 */ /* 0x000fe40000000000 */
[----:B------:R-:W-:-:S06]  /*32a0*/  ULEA UR6, UR55, UR6, 0x18 ;  /* 0x0000000637067291 */ /* 0x000fcc000f8ec0ff */
[----:B------:R-:W2:Y:S02]  /*32b0*/  LDS.U8 R0, [UR5+0x1c] ;  /* 0x00001c05ff007984 */ /* 0x000ea40008000000 */
[----:B--2---:R-:W-:-:S13]  /*32c0*/  ISETP.NE.AND P0, PT, R0, RZ, PT ;  /* 0x000000ff0000720c */ /* 0x004fda0003f05270 */
[----:B------:R-:W-:Y:S05]  /*32d0*/  @P0 BRA `(.L_x_58) ;  /* 0x0000000000580947 */ /* 0x000fea0003800000 */
[----:B------:R-:W-:-:S13]  /*32e0*/  ELECT P0, URZ, PT ;  /* 0x0000000000ff782f */ /* 0x000fda0003800000 */
[----:B------:R-:W-:Y:S05]  /*32f0*/  @!P0 BRA `(.L_x_59) ;  /* 0x0000000000608947 */ /* 0x000fea0003800000 */
[----:B------:R-:W-:Y:S01]  /*3300*/  UMOV UR4, 0x10 ;  /* 0x0000001000047882 */ /* 0x000fe20000000000 */
[----:B------:R-:W-:Y:S01]  /*3310*/  HFMA2 R0, -RZ, RZ, 0, 5.9604644775390625e-08 ;  /* 0x00000001ff007431 */ /* 0x000fe200000001ff */
[----:B------:R-:W-:-:S03]  /*3320*/  MOV R3, 0xffff ;  /* 0x0000ffff00037802 */ /* 0x000fc60000000f00 */
[----:B------:R-:W-:Y:S04]  /*3330*/  DEPBAR.LE SB2, 0x36 ;  /* 0x0000ad800000791a */ /* 0x000fe80000000000 */
[----:B------:R-:W2:Y:S02]  /*3340*/  UTCATOMSWS.FIND_AND_SET.ALIGN UP0, UR4, UR4 ;  /* 0x00000004000475e3 */ /* 0x000ea40008000800 */
[----:B--2---:R-:W-:Y:S01]  /*3350*/  MOV R4, UR4 ;  /* 0x0000000400047c02 */ /* 0x004fe20008000f00 */
[----:B------:R-:W-:Y:S06]  /*3360*/  BRA.U UP0, `(.L_x_60) ;  /* 0x0000000100187547 */ /* 0x000fec000b800000 */
.L_x_61:
[----:B------:R-:W-:Y:S05]  /*3370*/  NANOSLEEP 0x64 ;  /* 0x000000640000795d */ /* 0x000fea0003800000 */
[----:B------:R-:W-:-:S05]  /*3380*/  UMOV UR4, 0x10 ;  /* 0x0000001000047882 */ /* 0x000fca0000000000 */
[----:B------:R-:W-:Y:S04]  /*3390*/  DEPBAR.LE SB2, 0x36 ;  /* 0x0000ad800000791a */ /* 0x000fe80000000000 */
[----:B------:R-:W2:Y:S02]  /*33a0*/  UTCATOMSWS.FIND_AND_SET.ALIGN UP0, UR4, UR4 ;  /* 0x00000004000475e3 */ /* 0x000ea40008000800 */
[----:B--2---:R-:W-:Y:S01]  /*33b0*/  MOV R4, UR4 ;  /* 0x0000000400047c02 */ /* 0x004fe20008000f00 */
[----:B------:R-:W-:Y:S05]  /*33c0*/  BRA.U !UP0, `(.L_x_61) ;  /* 0xfffffffd08e87547 */ /* 0x000fea000b83ffff */
.L_x_60:
[-C--:B------:R-:W-:Y:S02]  /*33d0*/  SHF.L.U32 R3, R3, R4.reuse, RZ ;  /* 0x0000000403037219 */ /* 0x080fe400000006ff */
[----:B------:R-:W-:Y:S01]  /*33e0*/  SHF.L.U32 R0, R0, R4, RZ ;  /* 0x0000000400007219 */ /* 0x000fe200000006ff */
[----:B------:R-:W-:Y:S02]  /*33f0*/  IMAD.SHL.U32 R4, R4, 0x20, RZ ;  /* 0x0000002004047824 */ /* 0x000fe400078e00ff */
[----:B------:R2:W-:Y:S04]  /*3400*/  ATOMS.OR RZ, [UR5+0x14], R3 ;  /* 0x00001403ffff798c */ /* 0x0005e8000b000005 */
[----:B------:R2:W-:Y:S04]  /*3410*/  ATOMS.OR RZ, [UR5+0x18], R0 ;  /* 0x00001800ffff798c */ /* 0x0005e8000b000005 */
[----:B------:R2:W-:Y:S01]  /*3420*/  STS [UR6+0x120], R4 ;  /* 0x00012004ff007988 */ /* 0x0005e20008000806 */
[----:B------:R-:W-:Y:S05]  /*3430*/  BRA `(.L_x_59) ;  /* 0x0000000000107947 */ /* 0x000fea0003800000 */
.L_x_58:
[----:B------:R-:W-:Y:S02]  /*3440*/  MOV R0, 0xffffffff ;  /* 0xffffffff00007802 */ /* 0x000fe40000000f00 */
[----:B------:R-:W-:-:S03]  /*3450*/  MOV R4, 0x3480 ;  /* 0x0000348000047802 */ /* 0x000fc60000000f00 */
[----:B------:R2:W-:Y:S04]  /*3460*/  STS [UR6+0x120], R0 ;  /* 0x00012000ff007988 */ /* 0x0005e80008000806 */
[----:B-12--5:R-:W-:Y:S05]  /*3470*/  CALL.REL.NOINC `($__internal_1_$__cuda_sm10x_tcgen05_guardrail_trap_phase_invalid_during_alloc) ;  /* 0x0000006000707944 */ /* 0x026fea0003c00000 */
.L_x_59:
[----:B------:R-:W-:Y:S05]  /*3480*/  WARPSYNC.ALL ;  /* 0x0000000000007948 */ /* 0x000fea0003800000 */
[----:B------:R-:W3:Y:S01]  /*3490*/  S2UR UR4, SR_CgaCtaId ;  /* 0x00000000000479c3 */ /* 0x000ee20000008800 */
[----:B------:R-:W-:Y:S01]  /*34a0*/  UMOV UR71, 0x400 ;  /* 0x0000040000477882 */ /* 0x000fe20000000000 */
[----:B------:R-:W-:-:S06]  /*34b0*/  NOP ;  /* 0x0000000000007918 */ /* 0x000fcc0000000000 */
[----:B------:R-:W-:Y:S06]  /*34c0*/  BAR.ARV 0x6, 0xa0 ;  /* 0x0182800000007b1d */ /* 0x000fec0000002000 */
[----:B------:R-:W4:Y:S01]  /*34d0*/  LDCU UR7, c[0x0][0x38c] ;  /* 0x00007180ff0777ac */ /* 0x000f220008000800 */
[----:B------:R-:W-:Y:S01]  /*34e0*/  LOP3.LUT R2, R2, 0xffff, RZ, 0xc0, !PT ;  /* 0x0000ffff02027812 */ /* 0x000fe200078ec0ff */
[----:B------:R-:W-:Y:S01]  /*34f0*/  HFMA2 R11, -RZ, RZ, 0, 5.9604644775390625e-08 ;  /* 0x00000001ff0b7431 */ /* 0x000fe200000001ff */
[----:B------:R-:W-:Y:S01]  /*3500*/  MOV R10, RZ ;  /* 0x000000ff000a7202 */ /* 0x000fe20000000f00 */
[----:B------:R-:W1:Y:S01]  /*3510*/  LDCU UR8, c[0x0][0x38c] ;  /* 0x00007180ff0877ac */ /* 0x000e620008000800 */
[----:B------:R-:W-:-:S02]  /*3520*/  R2UR UR72, R2 ;  /* 0x00000000024872ca */ /* 0x000fc400000e0000 */
[----:B------:R-:W-:Y:S01]  /*3530*/  CS2R R8, SRZ ;  /* 0x0000000000087805 */ /* 0x000fe2000001ff00 */
[----:B------:R-:W-:Y:S01]  /*3540*/  UMOV UR75, URZ ;  /* 0x000000ff004b7c82 */ /* 0x000fe20008000000 */
[----:B------:R-:W-:Y:S01]  /*3550*/  UMOV UR9, URZ ;  /* 0x000000ff00097c82 */ /* 0x000fe20008000000 */
[----:B---3--:R-:W-:Y:S01]  /*3560*/  ULEA UR71, UR4, UR71, 0x18 ;  /* 0x0000004704477291 */ /* 0x008fe2000f8ec0ff */
[----:B------:R-:W-:Y:S01]  /*3570*/  UMOV UR76, 0x0 ;  /* 0x00000000004c7882 */ /* 0x000fe20000000000 */
[----:B------:R-:W-:Y:S02]  /*3580*/  UMOV UR77, 0x4200910 ;  /* 0x04200910004d7882 */ /* 0x000fe40000000000 */
[----:B------:R-:W-:Y:S02]  /*3590*/  UIADD3 UR6, UPT, UPT, UR71, 0x8800, URZ ;  /* 0x0000880047067890 */ /* 0x000fe4000fffe0ff */
[----:B------:R-:W-:Y:S02]  /*35a0*/  UIADD3 UR5, UPT, UPT, UR71, 0x18800, URZ ;  /* 0x0001880047057890 */ /* 0x000fe4000fffe0ff */
[----:B----4-:R-:W-:Y:S01]  /*35b0*/  UIADD3 UR7, UPT, UPT, UR7, 0x7f, URZ ;  /* 0x0000007f07077890 */ /* 0x010fe2000fffe0ff */
[----:B--2---:R-:W2:Y:S01]  /*35c0*/  LDS R0, [UR71+0x120] ;  /* 0x00012047ff007984 */ /* 0x004ea20008000800 */
[----:B------:R-:W-:-:S02]  /*35d0*/  USHF.R.U32.HI UR6, URZ, 0x4, UR6 ;  /* 0x00000004ff067899 */ /* 0x000fc40008011606 */
[----:B------:R-:W-:Y:S02]  /*35e0*/  USHF.R.S32.HI UR4, URZ, 0x1f, UR7 ;  /* 0x0000001fff047899 */ /* 0x000fe40008011407 */
[----:B------:R-:W-:Y:S02]  /*35f0*/  USHF.R.U32.HI UR5, URZ, 0x4, UR5 ;  /* 0x00000004ff057899 */ /* 0x000fe40008011605 */
[----:B------:R-:W-:Y:S02]  /*3600*/  ULEA.HI UR4, UR4, UR7, URZ, 0x7 ;  /* 0x0000000704047291 */ /* 0x000fe4000f8f38ff */
[----:B------:R-:W-:Y:S02]  /*3610*/  ULOP3.LUT UR6, UR6, 0x3fff, URZ, 0xc0, !UPT ;  /* 0x00003fff06067892 */ /* 0x000fe4000f8ec0ff */
[----:B------:R-:W-:Y:S02]  /*3620*/  USHF.R.S32.HI UR10, URZ, 0x7, UR4 ;  /* 0x00000007ff0a7899 */ /* 0x000fe40008011404 */
[----:B------:R-:W-:-:S02]  /*3630*/  ULOP3.LUT UR5, UR5, 0x3fff, URZ, 0xc0, !UPT ;  /* 0x00003fff05057892 */ /* 0x000fc4000f8ec0ff */
[----:B------:R-:W-:Y:S02]  /*3640*/  UISETP.LT.AND UP0, UPT, UR10, 0x1, UPT ;  /* 0x000000010a00788c */ /* 0x000fe4000bf01270 */
[----:B------:R-:W-:Y:S01]  /*3650*/  IMAD.U32 R12, RZ, RZ, UR10 ;  /* 0x0000000aff0c7e24 */ /* 0x000fe2000f8e00ff */
[----:B------:R-:W-:Y:S02]  /*3660*/  ULOP3.LUT UR73, UR6, 0x10000, URZ, 0xfc, !UPT ;  /* 0x0001000006497892 */ /* 0x000fe4000f8efcff */
[----:B------:R-:W-:Y:S02]  /*3670*/  USEL UR4, UR10, 0x1, !UP0 ;  /* 0x000000010a047887 */ /* 0x000fe4000c000000 */
[----:B------:R-:W-:Y:S02]  /*3680*/  ULOP3.LUT UR74, UR5, 0x10000, URZ, 0xfc, !UPT ;  /* 0x00010000054a7892 */ /* 0x000fe4000f8efcff */
[----:B------:R-:W-:Y:S02]  /*3690*/  UIADD3 UR4, UPT, UPT, -UR4, URZ, URZ ;  /* 0x000000ff04047290 */ /* 0x000fe4000fffe1ff */
[----:B-1----:R-:W-:-:S04]  /*36a0*/  UISETP.GE.AND UP4, UPT, UR8, 0x1, UPT ;  /* 0x000000010800788c */ /* 0x002fc8000bf86270 */
[----:B------:R-:W-:Y:S01]  /*36b0*/  IMAD.U32 R14, RZ, RZ, UR4 ;  /* 0x00000004ff0e7e24 */ /* 0x000fe2000f8e00ff */
[----:B--2---:R-:W-:-:S13]  /*36c0*/  R2UR UR7, R0 ;  /* 0x00000000000772ca */ /* 0x004fda00000e0000 */
[----:B------:R-:W-:-:S07]  /*36d0*/  IMAD.U32 R15, RZ, RZ, UR7 ;  /* 0x00000007ff0f7e24 */ /* 0x000fce000f8e00ff */
.L_x_68:
[----:B------:R-:W-:Y:S02]  /*36e0*/  LEA R0, R10, UR71, 0x3 ;  /* 0x000000470a007c11 */ /* 0x000fe4000f8e18ff */
[----:B------:R-:W-:Y:S02]  /*36f0*/  SHF.L.U32 R2, R9, 0x1f, RZ ;  /* 0x0000001f09027819 */ /* 0x000fe400000006ff */
[----:B------:R-:W-:Y:S01]  /*3700*/  PLOP3.LUT P0, PT, PT, PT, UP4, 0x80, 0x8 ;  /* 0x000000000008781c */ /* 0x000fe20003f0f048 */
[----:B------:R-:W-:Y:S01]  /*3710*/  VIADD R3, R0, 0x80 ;  /* 0x0000008000037836 */ /* 0x000fe20000000000 */
[----:B-1----:R-:W1:Y:S02]  /*3720*/  SYNCS.PHASECHK.TRANS64.TRYWAIT P1, [R0+URZ+0x70], R2 ;  /* 0x00007002000075a7 */ /* 0x002e6400080211ff */
[----:B-1----:R-:W-:Y:S09]  /*3730*/  @!P1 BRA `(.L_x_62) ;  /* 0x0000005400bc9947 */ /* 0x002ff20003800000 */
.L_x_151:
[----:B------:R-:W-:Y:S01]  /*3740*/  LEA R4, R10, UR71, 0x4 ;  /* 0x000000470a047c11 */ /* 0x000fe2000f8e20ff */
[----:B------:R-:W-:Y:S01]  /*3750*/  @UP4 ULEA UR4, UR9, UR71, 0x3 ;  /* 0x0000004709044291 */ /* 0x000fe2000f8e18ff */
[----:B------:R-:W-:Y:S01]  /*3760*/  PLOP3.LUT P2, PT, PT, PT, PT, 0x80, 0x8 ;  /* 0x000000000008781c */ /* 0x000fe20003f4f070 */
[----:B------:R-:W-:Y:S01]  /*3770*/  ULEA UR5, UR75, UR71, 0x3 ;  /* 0x000000474b057291 */ /* 0x000fe2000f8e18ff */
[----:B------:R-:W-:Y:S02]  /*3780*/  PRMT R3, RZ, 0x654, R3 ;  /* 0x00000654ff037816 */ /* 0x000fe40000000003 */
[----:B------:R-:W2:Y:S01]  /*3790*/  LDS.128 R4, [R4+0x100] ;  /* 0x0001000004047984 */ /* 0x000ea20000000c00 */
[----:B-1----:R-:W-:Y:S02]  /*37a0*/  @P0 SHF.L.U32 R2, R8, 0x1f, RZ ;  /* 0x0000001f08020819 */ /* 0x002fe400000006ff */
[----:B------:R-:W-:Y:S01]  /*37b0*/  SHF.L.U32 R0, R11, 0x1f, RZ ;  /* 0x0000001f0b007819 */ /* 0x000fe200000006ff */
[----:B------:R-:W-:Y:S01]  /*37c0*/  @!PT LDS RZ, [RZ] ;  /* 0x00000000fffff984 */ /* 0x000fe20000000800 */
[----:B------:R-:W-:Y:S01]  /*37d0*/  @!PT LDS RZ, [RZ] ;  /* 0x00000000fffff984 */ /* 0x000fe20000000800 */
[----:B------:R-:W-:Y:S01]  /*37e0*/  @!PT LDS RZ, [RZ] ;  /* 0x00000000fffff984 */ /* 0x000fe20000000800 */
[----:B------:R-:W-:Y:S01]  /*37f0*/  @!PT LDS RZ, [RZ] ;  /* 0x00000000fffff984 */ /* 0x000fe20000000800 */
[----:B------:R1:W-:Y:S06]  /*3800*/  MEMBAR.ALL.CTA ;  /* 0x0000000000007992 */ /* 0x0003ec0000008000 */
[----:B-1----:R-:W1:Y:S01]  /*3810*/  FENCE.VIEW.ASYNC.S ;  /* 0x00000000000073c6 */ /* 0x002e620000000000 */
[----:B------:R-:W-:Y:S01]  /*3820*/  R2UR UR6, R15 ;  /* 0x000000000f0672ca */ /* 0x000fe200000e0000 */
[----:B------:R-:W-:Y:S01]  /*3830*/  IMAD.U32 R13, RZ, RZ, UR5 ;  /* 0x00000005ff0d7e24 */ /* 0x000fe2000f8e00ff */
[----:B-1----:R1:W-:Y:S01]  /*3840*/  SYNCS.ARRIVE.TRANS64.RED.A1T0 RZ, [R3+URZ], RZ ;  /* 0x000000ff03ff79a7 */ /* 0x0023e200081004ff */
[----:B------:R1:W3:Y:S01]  /*3850*/  @P0 SYNCS.PHASECHK.TRANS64.TRYWAIT P2, [UR4], R2 ;  /* 0x00000002ff0005a7 */ /* 0x0002e20008041104 */
[----:B------:R-:W-:Y:S01]  /*3860*/  ULEA.HI UR4, UR75, UR75, URZ, 0x1 ;  /* 0x0000004b4b047291 */ /* 0x000fe2000f8f08ff */
[----:B--2---:R-:W-:-:S03]  /*3870*/  LOP3.LUT P1, RZ, R6, 0x1, RZ, 0xc0, !PT ;  /* 0x0000000106ff7812 */ /* 0x004fc6000782c0ff */
[----:B------:R-:W-:-:S04]  /*3880*/  ULOP3.LUT UR8, UR4, 0xffe, URZ, 0xc0, !UPT ;  /* 0x00000ffe04087892 */ /* 0x000fc8000f8ec0ff */
[----:B------:R-:W-:Y:S01]  /*3890*/  UIADD3 UR8, UPT, UPT, -UR8, UR75, URZ ;  /* 0x0000004b08087290 */ /* 0x000fe2000fffe1ff */
[----:B------:R-:W2:Y:S01]  /*38a0*/  SYNCS.PHASECHK.TRANS64.TRYWAIT P0, [UR5+0xb0], R0 ;  /* 0x0000b000ff0075a7 */ /* 0x000ea20008001105 */
[----:B------:R-:W-:-:S04]  /*38b0*/  USHF.L.U32 UR5, UR4, 0x6, URZ ;  /* 0x0000000604057899 */ /* 0x000fc800080006ff */
[----:B------:R-:W-:-:S04]  /*38c0*/  ULOP3.LUT UR4, UR5, 0xffffff80, URZ, 0xc0, !UPT ;  /* 0xffffff8005047892 */ /* 0x000fc8000f8ec0ff */
[----:B------:R-:W-:-:S04]  /*38d0*/  UIADD3 UR4, UPT, UPT, UR6, UR4, URZ ;  /* 0x0000000406047290 */ /* 0x000fc8000fffe0ff */
[----:B------:R-:W-:Y:S01]  /*38e0*/  ULEA UR8, UR8, UR4, 0x14 ;  /* 0x0000000408087291 */ /* 0x000fe2000f8ea0ff */
[----:B-123--:R-:W-:Y:S11]  /*38f0*/  @!P0 BRA `(.L_x_63) ;  /* 0x0000005400608947 */ /* 0x00eff60003800000 */
.L_x_153:
[----:B------:R-:W-:Y:S01]  /*3900*/  IADD3 R10, PT, PT, R10, 0x1, RZ ;  /* 0x000000010a0a7810 */ /* 0x000fe20007ffe0ff */
[----:B------:R-:W-:Y:S06]  /*3910*/  BRA.U !UP4, `(.L_x_64) ;  /* 0x000000050cec7547 */ /* 0x000fec000b800000 */
[----:B------:R-:W-:Y:S01]  /*3920*/  R2UR UR69, R14 ;  /* 0x000000000e4572ca */ /* 0x000fe200000e0000 */
[----:B------:R-:W-:Y:S01]  /*3930*/  UPLOP3.LUT UP2, UPT, UPT, UPT, UPT, 0x40, 0x4 ;  /* 0x000000000004789c */ /* 0x000fe20003f4e870 */
[----:B------:R-:W-:Y:S01]  /*3940*/  R2UR UR68, R12 ;  /* 0x000000000c4472ca */ /* 0x000fe200000e0000 */
[----:B------:R-:W-:-:S14]  /*3950*/  UMOV UR7, UR9 ;  /* 0x0000000900077c82 */ /* 0x000fdc0008000000 */
.L_x_67:
[----:B------:R-:W-:Y:S02]  /*3960*/  UIADD3 UR69, UPT, UPT, UR69, 0x1, URZ ;  /* 0x0000000145457890 */ /* 0x000fe4000fffe0ff */
[----:B--2---:R-:W-:Y:S02]  /*3970*/  ULEA UR5, UR7, UR71, 0x3 ;  /* 0x0000004707057291 */ /* 0x004fe4000f8e18ff */
[----:B------:R-:W-:Y:S01]  /*3980*/  UISETP.NE.AND UP3, UPT, UR69, URZ, UPT ;  /* 0x000000ff4500728c */ /* 0x000fe2000bf65270 */
[----:B------:R-:W-:Y:S10]  /*3990*/  @P2 BRA `(.L_x_65) ;  /* 0x00000000000c2947 */ /* 0x000ff40003800000 */
[----:B-1----:R-:W-:Y:S04]  /*39a0*/  SHF.L.U32 R2, R8, 0x1f, RZ ;  /* 0x0000001f08027819 */ /* 0x002fe800000006ff */
[----:B------:R-:W1:Y:S02]  /*39b0*/  SYNCS.PHASECHK.TRANS64.TRYWAIT P0, [UR5], R2 ;  /* 0x00000002ff0075a7 */ /* 0x000e640008001105 */
[----:B-1----:R-:W-:Y:S05]  /*39c0*/  @!P0 BRA `(.L_x_66) ;  /* 0x0000005400488947 */ /* 0x002fea0003800000 */
.L_x_65:
[----:B------:R-:W-:Y:S01]  /*39d0*/  UISETP.NE.AND UP0, UPT, UR68, 0x1, UPT ;  /* 0x000000014400788c */ /* 0x000fe2000bf05270 */
[----:B------:R-:W-:Y:S01]  /*39e0*/  PLOP3.LUT P2, PT, PT, PT, PT, 0x80, 0x8 ;  /* 0x000000000008781c */ /* 0x000fe20003f4f070 */
[----:B------:R-:W-:Y:S01]  /*39f0*/  UIADD3 UR9, UPT, UPT, UR7, 0x1, URZ ;  /* 0x0000000107097890 */ /* 0x000fe2000fffe0ff */
[----:B------:R-:W-:Y:S01]  /*3a00*/  MOV.SPILL R3, UR77 ;  /* 0x0000004d00037c02 */ /* 0x000fe20009000f00 */
[----:B------:R-:W-:Y:S01]  /*3a10*/  UIADD3 UR70, UPT, UPT, UR5, 0x10, URZ ;  /* 0x0000001005467890 */ /* 0x000fe2000fffe0ff */
[----:B-1----:R-:W-:Y:S01]  /*3a20*/  MOV.SPILL R2, UR76 ;  /* 0x0000004c00027c02 */ /* 0x002fe20009000f00 */
[----:B------:R-:W-:Y:S01]  /*3a30*/  UISETP.NE.AND UP1, UPT, UR9, 0x2, UPT ;  /* 0x000000020900788c */ /* 0x000fe2000bf25270 */
[----:B------:R-:W-:Y:S01]  /*3a40*/  PLOP3.LUT P0, PT, PT, PT, UP0, 0x80, 0x8 ;  /* 0x000000000008781c */ /* 0x000fe20003f0f008 */
[----:B------:R-:W-:Y:S02]  /*3a50*/  ULEA UR6, UR7, UR74, 0xc ;  /* 0x0000004a07067291 */ /* 0x000fe4000f8e60ff */
[----:B------:R-:W-:Y:S02]  /*3a60*/  USEL UR5, URZ, 0x1, UP1 ;  /* 0x00000001ff057887 */ /* 0x000fe40008800000 */
[----:B------:R-:W-:Y:S02]  /*3a70*/  USEL UR9, UR9, URZ, UP1 ;  /* 0x000000ff09097287 */ /* 0x000fe40008800000 */
[----:B------:R-:W-:Y:S02]  /*3a80*/  ULEA UR4, UR7, UR73, 0xb ;  /* 0x0000004907047291 */ /* 0x000fe4000f8e58ff */
[----:B------:R-:W-:Y:S01]  /*3a90*/  @UP0 ULEA UR7, UR9, UR71, 0x3 ;  /* 0x0000004709070291 */ /* 0x000fe2000f8e18ff */
[----:B------:R-:W-:Y:S01]  /*3aa0*/  LOP3.LUT R8, R8, UR5, RZ, 0x3c, !PT ;  /* 0x0000000508087c12 */ /* 0x000fe2000f8e3cff */
[----:B------:R-:W-:Y:S02]  /*3ab0*/  UIADD3 UR22, UPT, UPT, UR6, 0x2, URZ ;  /* 0x0000000206167890 */ /* 0x000fe4000fffe0ff */
[----:B------:R-:W-:Y:S01]  /*3ac0*/  UIADD3 UR18, UPT, UPT, UR4, 0x2, URZ ;  /* 0x0000000204127890 */ /* 0x000fe2000fffe0ff */
[----:B------:R-:W-:Y:S01]  /*3ad0*/  @P0 SHF.L.U32 R0, R8, 0x1f, RZ ;  /* 0x0000001f08000819 */ /* 0x000fe200000006ff */
[----:B------:R-:W-:Y:S02]  /*3ae0*/  UIADD3 UR14, UPT, UPT, UR6, 0x4, URZ ;  /* 0x00000004060e7890 */ /* 0x000fe4000fffe0ff */
[----:B------:R-:W-:Y:S01]  /*3af0*/  UIADD3 UR12, UPT, UPT, UR4, 0x4, URZ ;  /* 0x00000004040c7890 */ /* 0x000fe2000fffe0ff */
[----:B------:R2:W3:Y:S01]  /*3b00*/  @P0 SYNCS.PHASECHK.TRANS64.TRYWAIT P2, [UR7], R0 ;  /* 0x00000000ff0005a7 */ /* 0x0004e20008041107 */
[----:B------:R-:W-:Y:S02]  /*3b10*/  UIADD3 UR66, UPT, UPT, UR6, 0x6, URZ ;  /* 0x0000000606427890 */ /* 0x000fe4000fffe0ff */
        /* <DEDUP_REMOVED lines=24> */
[----:B------:R-:W-:Y:S01]  /*3ca0*/  UIADD3 UR68, UPT, UPT, UR68, -0x1, URZ ;  /* 0xffffffff44447890 */ /* 0x000fe2000fffe0ff */
[----:B------:R-:W-:Y:S01]  /*3cb0*/  UMOV UR7, 0x40004040 ;  /* 0x4000404000077882 */ /* 0x000fe20000000000 */
[----:B------:R-:W-:Y:S01]  /*3cc0*/  UMOV UR76, 0x0 ;  /* 0x00000000004c7882 */ /* 0x000fe20000000000 */
[----:B------:R-:W-:Y:S01]  /*3cd0*/  UMOV UR77, 0x4200910 ;  /* 0x04200910004d7882 */ /* 0x000fe20000000000 */
[----:B------:R-:W-:Y:S01]  /*3ce0*/  UMOV UR5, 0x40004040 ;  /* 0x4000404000057882 */ /* 0x000fe20000000000 */
[----:B------:R-:W-:Y:S01]  /*3cf0*/  UMOV UR23, 0x40004040 ;  /* 0x4000404000177882 */ /* 0x000fe20000000000 */
[----:B------:R1:W-:Y:S01]  /*3d00*/  UTCHMMA gdesc[UR4], gdesc[UR6], tmem[UR8], tmem[UR76], idesc[UR77], UP2 ;  /* 0x00ff4c06040075ea */ /* 0x0003e20009000008 */
[----:B------:R-:W-:Y:S01]  /*3d10*/  UPLOP3.LUT UP2, UPT, UPT, UPT, UPT, 0x80, 0x8 ;  /* 0x000000000008789c */ /* 0x000fe20003f4f070 */
[----:B------:R-:W-:Y:S01]  /*3d20*/  UMOV UR19, 0x40004040 ;  /* 0x4000404000137882 */ /* 0x000fe20000000000 */
[----:B------:R-:W-:Y:S01]  /*3d30*/  UMOV UR15, 0x40004040 ;  /* 0x40004040000f7882 */ /* 0x000fe20000000000 */
[----:B------:R4:W-:Y:S01]  /*3d40*/  UTCHMMA gdesc[UR18], gdesc[UR22], tmem[UR8], tmem[UR76], idesc[UR77], UPT ;  /* 0x00ff4c16120075ea */ /* 0x0009e2000b800008 */
[----:B------:R-:W-:Y:S01]  /*3d50*/  UMOV UR13, 0x40004040 ;  /* 0x40004040000d7882 */ /* 0x000fe20000000000 */
        /* <DEDUP_REMOVED lines=18> */
[----:B-1----:R-:W-:Y:S01]  /*3e80*/  UIADD3 UR4, UPT, UPT, UR4, 0x606, URZ ;  /* 0x0000060604047890 */ /* 0x002fe2000fffe0ff */
[----:B------:R-:W-:Y:S01]  /*3e90*/  UMOV UR6, 0x0 ;  /* 0x0000000000067882 */ /* 0x000fe20000000000 */
[----:B------:R-:W-:Y:S01]  /*3ea0*/  UMOV UR7, 0x4200910 ;  /* 0x0420091000077882 */ /* 0x000fe20000000000 */
[----:B------:R-:W-:Y:S01]  /*3eb0*/  UMOV UR31, 0x40004040 ;  /* 0x40004040001f7882 */ /* 0x000fe20000000000 */
[----:B----4-:R-:W-:Y:S01]  /*3ec0*/  UMOV UR22, 0x0 ;  /* 0x0000000000167882 */ /* 0x010fe20000000000 */
[----:B------:R-:W-:Y:S01]  /*3ed0*/  UMOV UR23, 0x4200910 ;  /* 0x0420091000177882 */ /* 0x000fe20000000000 */
[----:B------:R-:W-:Y:S01]  /*3ee0*/  R2UR.FILL UR77, R3 ;  /* 0x00000000034d72ca */ /* 0x000fe200004e0000 */
[----:B------:R1:W-:Y:S01]  /*3ef0*/  UTCHMMA gdesc[UR12], gdesc[UR14], tmem[UR8], tmem[UR22], idesc[UR23], UPT ;  /* 0x00ff160e0c0075ea */ /* 0x0003e2000b800008 */
[----:B------:R-:W-:Y:S01]  /*3f00*/  R2UR.FILL UR76, R2 ;  /* 0x00000000024c72ca */ /* 0x000fe200004e0000 */
[----:B------:R-:W-:Y:S01]  /*3f10*/  UTCHMMA gdesc[UR64], gdesc[UR66], tmem[UR8], tmem[UR22], idesc[UR23], UPT ;  /* 0x00ff1642400075ea */ /* 0x000fe2000b800008 */
[----:B------:R-:W-:Y:S01]  /*3f20*/  UTCHMMA gdesc[UR60], gdesc[UR62], tmem[UR8], tmem[UR22], idesc[UR23], UPT ;  /* 0x00ff163e3c0075ea */ /* 0x000fe2000b800008 */
[----:B------:R-:W-:Y:S01]  /*3f30*/  UMOV UR18, 0x0 ;  /* 0x0000000000127882 */ /* 0x000fe20000000000 */
[----:B------:R-:W-:Y:S01]  /*3f40*/  UMOV UR19, 0x4200910 ;  /* 0x0420091000137882 */ /* 0x000fe20000000000 */
[----:B------:R-:W-:Y:S01]  /*3f50*/  UMOV UR29, 0x40004040 ;  /* 0x40004040001d7882 */ /* 0x000fe20000000000 */
[----:B------:R-:W-:Y:S01]  /*3f60*/  UTCHMMA gdesc[UR56], gdesc[UR58], tmem[UR8], tmem[UR18], idesc[UR19], UPT ;  /* 0x00ff123a380075ea */ /* 0x000fe2000b800008 */
[----:B------:R-:W-:Y:S01]  /*3f70*/  UTCHMMA gdesc[UR52], gdesc[UR54], tmem[UR8], tmem[UR18], idesc[UR19], UPT ;  /* 0x00ff1236340075ea */ /* 0x000fe2000b800008 */
[----:B------:R-:W-:Y:S01]  /*3f80*/  UTCHMMA gdesc[UR48], gdesc[UR50], tmem[UR8], tmem[UR18], idesc[UR19], UPT ;  /* 0x00ff1232300075ea */ /* 0x000fe2000b800008 */
[----:B------:R-:W-:Y:S01]  /*3f90*/  UTCHMMA gdesc[UR44], gdesc[UR46], tmem[UR8], tmem[UR6], idesc[UR7], UPT ;  /* 0x00ff062e2c0075ea */ /* 0x000fe2000b800008 */
[----:B------:R-:W-:Y:S01]  /*3fa0*/  UMOV UR27, 0x40004040 ;  /* 0x40004040001b7882 */ /* 0x000fe20000000000 */
[----:B------:R-:W-:Y:S01]  /*3fb0*/  UMOV UR25, 0x40004040 ;  /* 0x4000404000197882 */ /* 0x000fe20000000000 */
[----:B------:R-:W-:Y:S01]  /*3fc0*/  UMOV UR21, 0x40004040 ;  /* 0x4000404000157882 */ /* 0x000fe20000000000 */
[----:B------:R-:W-:Y:S01]  /*3fd0*/  UMOV UR17, 0x40004040 ;  /* 0x4000404000117882 */ /* 0x000fe20000000000 */
[----:B------:R-:W-:Y:S01]  /*3fe0*/  UMOV UR11, 0x40004040 ;  /* 0x40004040000b7882 */ /* 0x000fe20000000000 */
[----:B-1----:R-:W-:Y:S01]  /*3ff0*/  UMOV UR12, 0x0 ;  /* 0x00000000000c7882 */ /* 0x002fe20000000000 */
[----:B------:R-:W-:Y:S01]  /*4000*/  UMOV UR13, 0x4200910 ;  /* 0x04200910000d7882 */ /* 0x000fe20000000000 */
[----:B------:R-:W-:Y:S01]  /*4010*/  UMOV UR14, 0x0 ;  /* 0x00000000000e7882 */ /* 0x000fe20000000000 */
[----:B------:R-:W-:Y:S01]  /*4020*/  UTCHMMA gdesc[UR40], gdesc[UR42], tmem[UR8], tmem[UR12], idesc[UR13], UPT ;  /* 0x00ff0c2a280075ea */ /* 0x000fe2000b800008 */
[----:B------:R-:W-:Y:S01]  /*4030*/  UTCHMMA gdesc[UR36], gdesc[UR38], tmem[UR8], tmem[UR6], idesc[UR7], UPT ;  /* 0x00ff0626240075ea */ /* 0x000fe2000b800008 */
[----:B------:R-:W-:Y:S01]  /*4040*/  UMOV UR15, 0x4200910 ;  /* 0x04200910000f7882 */ /* 0x000fe20000000000 */
[----:B------:R-:W-:Y:S01]  /*4050*/  UTCHMMA gdesc[UR32], gdesc[UR34], tmem[UR8], tmem[UR18], idesc[UR19], UPT ;  /* 0x00ff1222200075ea */ /* 0x000fe2000b800008 */
[----:B------:R-:W-:Y:S01]  /*4060*/  UTCHMMA gdesc[UR28], gdesc[UR30], tmem[UR8], tmem[UR14], idesc[UR15], UPT ;  /* 0x00ff0e1e1c0075ea */ /* 0x000fe2000b800008 */
[----:B------:R-:W-:Y:S01]  /*4070*/  UTCHMMA gdesc[UR24], gdesc[UR26], tmem[UR8], tmem[UR12], idesc[UR13], UPT ;  /* 0x00ff0c1a180075ea */ /* 0x000fe2000b800008 */
[----:B------:R1:W-:Y:S01]  /*4080*/  UTCHMMA gdesc[UR16], gdesc[UR20], tmem[UR8], tmem[UR6], idesc[UR7], UPT ;  /* 0x00ff0614100075ea */ /* 0x0003e2000b800008 */
[----:B------:R2:W-:Y:S01]  /*4090*/  UTCHMMA gdesc[UR4], gdesc[UR10], tmem[UR8], tmem[UR76], idesc[UR77], UPT ;  /* 0x00ff4c0a040075ea */ /* 0x0005e2000b800008 */
[----:B------:R2:W-:Y:S01]  /*40a0*/  UTCBAR.MULTICAST [UR70], URZ, UR72 ;  /* 0x000000ff460073e9 */ /* 0x0005e20008000848 */
[----:B-1----:R-:W-:Y:S01]  /*40b0*/  UMOV UR7, UR9 ;  /* 0x0000000900077c82 */ /* 0x002fe20008000000 */
[----:B---3--:R-:W-:Y:S05]  /*40c0*/  BRA.U UP3, `(.L_x_67) ;  /* 0xfffffff903247547 */ /* 0x008fea000b83ffff */
.L_x_64:
[----:B--2---:R-:W-:Y:S02]  /*40d0*/  R2UR UR4, R13 ;  /* 0x000000000d0472ca */ /* 0x004fe400000e0000 */
[----:B------:R-:W-:-:S04]  /*40e0*/  ISETP.NE.AND P0, PT, R10, 0x2, PT ;  /* 0x000000020a00780c */ /* 0x000fc80003f05270 */
[----:B-1----:R-:W-:Y:S02]  /*40f0*/  SEL R0, RZ, 0x1, P0 ;  /* 0x00000001ff007807 */ /* 0x002fe40000000000 */
[----:B------:R-:W-:Y:S02]  /*4100*/  SEL R10, R10, RZ, P0 ;  /* 0x000000ff0a0a7207 */ /* 0x000fe40000000000 */
[----:B------:R-:W-:-:S03]  /*4110*/  LOP3.LUT R9, R9, R0, RZ, 0x3c, !PT ;  /* 0x0000000009097212 */ /* 0x000fc600078e3cff */
[----:B------:R-:W-:Y:S02]  /*4120*/  UIADD3 UR5, UPT, UPT, UR4, 0x90, URZ ;  /* 0x0000009004057890 */ /* 0x000fe4000fffe0ff */
[----:B------:R-:W-:-:S04]  /*4130*/  UIADD3 UR4, UPT, UPT, UR75, 0x1, URZ ;  /* 0x000000014b047890 */ /* 0x000fc8000fffe0ff */
[----:B------:R-:W-:-:S03]  /*4140*/  UISETP.NE.AND UP0, UPT, UR4, 0x4, UPT ;  /* 0x000000040400788c */ /* 0x000fc6000bf05270 */
[----:B------:R1:W-:Y:S01]  /*4150*/  UTCBAR [UR5], URZ ;  /* 0x000000ff050073e9 */ /* 0x0003e200080000ff */
[----:B------:R-:W-:Y:S02]  /*4160*/  USEL UR6, URZ, 0x1, UP0 ;  /* 0x00000001ff067887 */ /* 0x000fe40008000000 */
[----:B------:R-:W-:-:S04]  /*4170*/  USEL UR75, UR4, URZ, UP0 ;  /* 0x000000ff044b7287 */ /* 0x000fc80008000000 */
[----:B------:R-:W-:Y:S01]  /*4180*/  LOP3.LUT R11, R11, UR6, RZ, 0x3c, !PT ;  /* 0x000000060b0b7c12 */ /* 0x000fe2000f8e3cff */
[----:B------:R-:W-:Y:S07]  /*4190*/  @P1 BRA `(.L_x_68) ;  /* 0xfffffff400501947 */ /* 0x000fee000383ffff */
[----:B------:R-:W2:Y:S01]  /*41a0*/  S2UR UR8, SR_CgaCtaId ;  /* 0x00000000000879c3 */ /* 0x000ea20000008800 */
[----:B------:R-:W-:Y:S01]  /*41b0*/  ELECT P0, URZ, PT ;  /* 0x0000000000ff782f */ /* 0x000fe20003800000 */
[----:B------:R-:W-:Y:S01]  /*41c0*/  IMAD.MOV.U32 R0, RZ, RZ, 0x1 ;  /* 0x00000001ff007424 */ /* 0x000fe200078e00ff */
[----:B------:R-:W-:Y:S01]  /*41d0*/  UIADD3 UR71, UPT, UPT, UR71, 0xb0, URZ ;  /* 0x000000b047477890 */ /* 0x000fe2000fffe0ff */
[----:B------:R-:W-:Y:S01]  /*41e0*/  SHF.L.U32 R2, R11, 0x1f, RZ ;  /* 0x0000001f0b027819 */ /* 0x000fe200000006ff */
[----:B------:R-:W-:-:S03]  /*41f0*/  UMOV UR4, 0x40 ;  /* 0x0000004000047882 */ /* 0x000fc60000000000 */
[----:B------:R-:W-:Y:S01]  /*4200*/  UVIRTCOUNT.DEALLOC.SMPOOL 0x80 ;  /* 0x000000800000784c */ /* 0x000fe20000000000 */
[----:B--2---:R-:W-:Y:S02]  /*4210*/  ULEA UR8, UR8, UR4, 0x18 ;  /* 0x0000000408087291 */ /* 0x004fe4000f8ec0ff */
[----:B------:R-:W-:-:S07]  /*4220*/  ULEA UR4, UR75, UR71, 0x3 ;  /* 0x000000474b047291 */ /* 0x000fce000f8e18ff */
[----:B------:R2:W-:Y:S02]  /*4230*/  @P0 STS.U8 [UR8+0x1c], R0 ;  /* 0x00001c00ff000988 */ /* 0x0005e40008000008 */
[----:B------:R-:W3:Y:S02]  /*4240*/  SYNCS.PHASECHK.TRANS64.TRYWAIT P0, [UR4], R2 ;  /* 0x00000002ff0075a7 */ /* 0x000ee40008001104 */
[----:B--23--:R-:W-:Y:S05]  /*4250*/  @!P0 BRA `(.L_x_69) ;  /* 0x0000004c003c8947 */ /* 0x00cfea0003800000 */
.L_x_156:
[----:B------:R-:W-:-:S04]  /*4260*/  UIADD3 UR4, UPT, UPT, UR75, 0x1, URZ ;  /* 0x000000014b047890 */ /* 0x000fc8000fffe0ff */
[----:B------:R-:W-:-:S04]  /*4270*/  UISETP.NE.AND UP0, UPT, UR4, 0x4, UPT ;  /* 0x000000040400788c */ /* 0x000fc8000bf05270 */
[----:B------:R-:W-:Y:S02]  /*4280*/  USEL UR6, URZ, 0x1, UP0 ;  /* 0x00000001ff067887 */ /* 0x000fe40008000000 */
[----:B------:R-:W-:-:S04]  /*4290*/  USEL UR4, UR4, URZ, UP0 ;  /* 0x000000ff04047287 */ /* 0x000fc80008000000 */
[----:B-1----:R-:W-:Y:S01]  /*42a0*/  ULEA UR5, UR4, UR71, 0x3 ;  /* 0x0000004704057291 */ /* 0x002fe2000f8e18ff */
[----:B--2---:R-:W-:-:S04]  /*42b0*/  LOP3.LUT R2, R11, UR6, RZ, 0x3c, !PT ;  /* 0x000000060b027c12 */ /* 0x004fc8000f8e3cff */
[----:B------:R-:W-:-:S04]  /*42c0*/  SHF.L.U32 R3, R2, 0x1f, RZ ;  /* 0x0000001f02037819 */ /* 0x000fc800000006ff */
[----:B------:R-:W1:Y:S02]  /*42d0*/  SYNCS.PHASECHK.TRANS64.TRYWAIT P0, [UR5], R3 ;  /* 0x00000003ff0075a7 */ /* 0x000e640008001105 */
[----:B-1----:R-:W-:Y:S05]  /*42e0*/  @!P0 BRA `(.L_x_70) ;  /* 0x0000004c00308947 */ /* 0x002fea0003800000 */
.L_x_158:
[----:B------:R-:W-:-:S04]  /*42f0*/  UIADD3 UR4, UPT, UPT, UR4, 0x1, URZ ;  /* 0x0000000104047890 */ /* 0x000fc8000fffe0ff */
[----:B------:R-:W-:-:S04]  /*4300*/  UISETP.NE.AND UP0, UPT, UR4, 0x4, UPT ;  /* 0x000000040400788c */ /* 0x000fc8000bf05270 */
[----:B------:R-:W-:Y:S02]  /*4310*/  USEL UR6, URZ, 0x1, UP0 ;  /* 0x00000001ff067887 */ /* 0x000fe40008000000 */
[----:B------:R-:W-:-:S04]  /*4320*/  USEL UR4, UR4, URZ, UP0 ;  /* 0x000000ff04047287 */ /* 0x000fc80008000000 */
[----:B------:R-:W-:Y:S01]  /*4330*/  ULEA UR5, UR4, UR71, 0x3 ;  /* 0x0000004704057291 */ /* 0x000fe2000f8e18ff */
[----:B------:R-:W-:-:S04]  /*4340*/  LOP3.LUT R2, R2, UR6, RZ, 0x3c, !PT ;  /* 0x0000000602027c12 */ /* 0x000fc8000f8e3cff */
[----:B-1----:R-:W-:-:S04]  /*4350*/  SHF.L.U32 R3, R2, 0x1f, RZ ;  /* 0x0000001f02037819 */ /* 0x002fc800000006ff */
[----:B------:R-:W1:Y:S02]  /*4360*/  SYNCS.PHASECHK.TRANS64.TRYWAIT P0, [UR5], R3 ;  /* 0x00000003ff0075a7 */ /* 0x000e640008001105 */
[----:B-1----:R-:W-:Y:S05]  /*4370*/  @!P0 BRA `(.L_x_71) ;  /* 0x0000004c00248947 */ /* 0x002fea0003800000 */
.L_x_160:
[----:B------:R-:W-:-:S04]  /*4380*/  UIADD3 UR4, UPT, UPT, UR4, 0x1, URZ ;  /* 0x0000000104047890 */ /* 0x000fc8000fffe0ff */
[----:B------:R-:W-:-:S04]  /*4390*/  UISETP.NE.AND UP0, UPT, UR4, 0x4, UPT ;  /* 0x000000040400788c */ /* 0x000fc8000bf05270 */
[----:B------:R-:W-:Y:S02]  /*43a0*/  USEL UR5, URZ, 0x1, UP0 ;  /* 0x00000001ff057887 */ /* 0x000fe40008000000 */
[----:B------:R-:W-:-:S04]  /*43b0*/  USEL UR4, UR4, URZ, UP0 ;  /* 0x000000ff04047287 */ /* 0x000fc80008000000 */
[----:B------:R-:W-:Y:S01]  /*43c0*/  ULEA UR4, UR4, UR71, 0x3 ;  /* 0x0000004704047291 */ /* 0x000fe2000f8e18ff */
[----:B------:R-:W-:-:S04]  /*43d0*/  LOP3.LUT R2, R2, UR5, RZ, 0x3c, !PT ;  /* 0x0000000502027c12 */ /* 0x000fc8000f8e3cff */
[----:B------:R-:W-:-:S04]  /*43e0*/  SHF.L.U32 R2, R2, 0x1f, RZ ;  /* 0x0000001f02027819 */ /* 0x000fc800000006ff */
[----:B------:R-:W2:Y:S02]  /*43f0*/  SYNCS.PHASECHK.TRANS64.TRYWAIT P0, [UR4], R2 ;  /* 0x00000002ff0075a7 */ /* 0x000ea40008001104 */
[----:B--2---:R-:W-:Y:S05]  /*4400*/  @!P0 BRA `(.L_x_72) ;  /* 0x0000004c00188947 */ /* 0x004fea0003800000 */
.L_x_162:
[----:B------:R-:W-:Y:S01]  /*4410*/  NOP ;  /* 0x0000000000007918 */ /* 0x000fe20000000000 */
[----:B-1----:R-:W1:Y:S01]  /*4420*/  LDS R0, [UR8+0x14] ;  /* 0x00001408ff007984 */ /* 0x002e620008000800 */
[----:B------:R-:W-:Y:S01]  /*4430*/  R2UR UR4, R15 ;  /* 0x000000000f0472ca */ /* 0x000fe200000e0000 */
[----:B------:R-:W-:Y:S01]  /*4440*/  UMOV UR5, 0xffff ;  /* 0x0000ffff00057882 */ /* 0x000fe20000000000 */
[----:B------:R-:W-:-:S11]  /*4450*/  UMOV UR6, 0x1 ;  /* 0x0000000100067882 */ /* 0x000fd60000000000 */
[----:B------:R-:W-:-:S04]  /*4460*/  ULOP3.LUT UR4, UR4, 0xffff, URZ, 0xc0, !UPT ;  /* 0x0000ffff04047892 */ /* 0x000fc8000f8ec0ff */
[----:B------:R-:W-:-:S04]  /*4470*/  USHF.R.U32.HI UR4, URZ, 0x5, UR4 ;  /* 0x00000005ff047899 */ /* 0x000fc80008011604 */
[----:B------:R-:W-:Y:S02]  /*4480*/  USHF.L.U32 UR5, UR5, UR4, URZ ;  /* 0x0000000405057299 */ /* 0x000fe400080006ff */
[----:B------:R-:W-:-:S04]  /*4490*/  USHF.L.U32 UR4, UR6, UR4, URZ ;  /* 0x0000000406047299 */ /* 0x000fc800080006ff */
[----:B-1----:R-:W-:-:S04]  /*44a0*/  LOP3.LUT R0, R0, UR5, RZ, 0xc0, !PT ;  /* 0x0000000500007c12 */ /* 0x002fc8000f8ec0ff */
[----:B------:R-:W-:-:S13]  /*44b0*/  ISETP.NE.AND P0, PT, R0, UR5, PT ;  /* 0x0000000500007c0c */ /* 0x000fda000bf05270 */
[----:B------:R-:W-:Y:S05]  /*44c0*/  @P0 BRA `(.L_x_73) ;  /* 0x0000000000580947 */ /* 0x000fea0003800000 */
[----:B------:R-:W1:Y:S02]  /*44d0*/  LDS R0, [UR8+0x18] ;  /* 0x00001808ff007984 */ /* 0x000e640008000800 */
[----:B-1----:R-:W-:-:S04]  /*44e0*/  LOP3.LUT R0, R0, UR4, RZ, 0xc0, !PT ;  /* 0x0000000400007c12 */ /* 0x002fc8000f8ec0ff */
[----:B------:R-:W-:-:S13]  /*44f0*/  ISETP.NE.AND P0, PT, R0, UR4, PT ;  /* 0x0000000400007c0c */ /* 0x000fda000bf05270 */
[----:B------:R-:W-:Y:S05]  /*4500*/  @P0 BRA `(.L_x_74) ;  /* 0x00000000003c0947 */ /* 0x000fea0003800000 */
[----:B------:R-:W1:Y:S01]  /*4510*/  S2R R2, SR_LANEID ;  /* 0x0000000000027919 */ /* 0x000e620000000000 */
[----:B------:R-:W-:-:S06]  /*4520*/  ULOP3.LUT UR5, URZ, UR5, URZ, 0x33, !UPT ;  /* 0x00000005ff057292 */ /* 0x000fcc000f8e33ff */
[----:B------:R-:W-:-:S04]  /*4530*/  IMAD.U32 R0, RZ, RZ, UR5 ;  /* 0x00000005ff007e24 */ /* 0x000fc8000f8e00ff */
[----:B------:R2:W3:Y:S02]  /*4540*/  REDUX UR7, R0 ;  /* 0x00000000000773c4 */ /* 0x0004e40000000000 */
[----:B------:R4:W-:Y:S01]  /*4550*/  UTCATOMSWS.AND URZ, UR5 ;  /* 0x0000000500ff79e3 */ /* 0x0009e20008000000 */
[----:B--2---:R-:W-:Y:S01]  /*4560*/  LOP3.LUT R0, RZ, UR4, RZ, 0x33, !PT ;  /* 0x00000004ff007c12 */ /* 0x004fe2000f8e33ff */
[----:B------:R-:W-:Y:S02]  /*4570*/  VOTEU.ANY UR4, UPT, PT ;  /* 0x0000000000047886 */ /* 0x000fe400038e0100 */
[----:B------:R-:W-:Y:S02]  /*4580*/  UFLO.U32 UR4, UR4 ;  /* 0x00000004000472bd */ /* 0x000fe400080e0000 */
[----:B------:R-:W2:Y:S04]  /*4590*/  REDUX UR6, R0 ;  /* 0x00000000000673c4 */ /* 0x000ea80000000000 */
[----:B-1----:R-:W-:-:S02]  /*45a0*/  ISETP.EQ.U32.AND P0, PT, R2, UR4, PT ;  /* 0x0000000402007c0c */ /* 0x002fc4000bf02070 */
[----:B---3--:R-:W-:-:S11]  /*45b0*/  MOV R2, UR7 ;  /* 0x0000000700027c02 */ /* 0x008fd60008000f00 */
[----:B------:R4:W-:Y:S01]  /*45c0*/  @P0 ATOMS.AND RZ, [UR8+0x14], R2 ;  /* 0x00001402ffff098c */ /* 0x0009e2000a800008 */
[----:B--2---:R-:W-:-:S05]  /*45d0*/  IMAD.U32 R0, RZ, RZ, UR6 ;  /* 0x00000006ff007e24 */ /* 0x004fca000f8e00ff */
[----:B------:R4:W-:Y:S01]  /*45e0*/  @P0 ATOMS.AND RZ, [UR8+0x18], R0 ;  /* 0x00001800ffff098c */ /* 0x0009e2000a800008 */
[----:B------:R-:W-:Y:S05]  /*45f0*/  BRA `(.L_x_75) ;  /* 0x0000000000147947 */ /* 0x000fea0003800000 */
.L_x_74:
[----:B------:R-:W-:Y:S02]  /*4600*/  MOV R2, 0x4620 ;  /* 0x0000462000027802 */ /* 0x000fe40000000f00 */
[----:B-----5:R-:W-:Y:S05]  /*4610*/  CALL.REL.NOINC `($__internal_0_$__cuda_sm10x_tcgen05_guardrail_trap_col_being_dealloced_not_returned_by_alloc) ;  /* 0x0000004c00fc7944 */ /* 0x020fea0003c00000 */
[----:B------:R-:W-:Y:S05]  /*4620*/  BRA `(.L_x_75) ;  /* 0x0000000000087947 */ /* 0x000fea0003800000 */
.L_x_73:
[----:B------:R-:W-:Y:S02]  /*4630*/  MOV R2, 0x4650 ;  /* 0x0000465000027802 */ /* 0x000fe40000000f00 */
[----:B-----5:R-:W-:Y:S05]  /*4640*/  CALL.REL.NOINC `($__internal_2_$__cuda_sm10x_tcgen05_guardrail_trap_unallocated_columns_being_dealloced) ;  /* 0x0000005000087944 */ /* 0x020fea0003c00000 */
.L_x_75:
[----:B------:R-:W-:Y:S01]  /*4650*/  NOP ;  /* 0x0000000000007918 */ /* 0x000fe20000000000 */
[----:B----4-:R-:W-:Y:S05]  /*4660*/  EXIT ;  /* 0x000000000000794d */ /* 0x010fea0003800000 */
.L_x_57:
[----:B------:R-:W-:-:S09]  /*4670*/  UISETP.NE.OR UP0, UPT, UR18, 0x3, !UP3 ;  /* 0x000000031200788c */ /* 0x000fd2000df05670 */
[----:B------:R-:W-:Y:S05]  /*4680*/  BRA.U UP0, `(.L_x_76) ;  /* 0x0000001100887547 */ /* 0x000fea000b800000 */
[----:B------:R-:W2:Y:S01]  /*4690*/  LDCU.64 UR4, c[0x0][0x888] ;  /* 0x00011100ff0477ac */ /* 0x000ea20008000a00 */
[----:B------:R-:W3:Y:S01]  /*46a0*/  LDC.64 R12, c[0x0][0x348] ;  /* 0x0000d200ff0c7b82 */ /* 0x000ee20000000a00 */
[----:B------:R-:W-:Y:S02]  /*46b0*/  HFMA2 R9, -RZ, RZ, 0, 0 ;  /* 0x00000000ff097431 */ /* 0x000fe400000001ff */
[----:B------:R-:W-:Y:S01]  /*46c0*/  IMAD.MOV.U32 R11, RZ, RZ, 0x1 ;  /* 0x00000001ff0b7424 */ /* 0x000fe200078e00ff */
[----:B------:R-:W4:Y:S01]  /*46d0*/  LDCU UR38, c[0x0][0x370] ;  /* 0x00006e00ff2677ac */ /* 0x000f220008000800 */
[----:B------:R-:W-:Y:S01]  /*46e0*/  IMAD.MOV.U32 R10, RZ, RZ, RZ ;  /* 0x000000ffff0a7224 */ /* 0x000fe200078e00ff */
[----:B------:R-:W-:Y:S01]  /*46f0*/  MOV R3, 0x2000 ;  /* 0x0000200000037802 */ /* 0x000fe20000000f00 */
[----:B------:R-:W4:Y:S01]  /*4700*/  LDCU.128 UR40, c[0x0][0xb10] ;  /* 0x00016200ff2877ac */ /* 0x000f220008000c00 */
[----:B------:R-:W1:Y:S01]  /*4710*/  LDCU UR37, c[0x0][0x374] ;  /* 0x00006e80ff2577ac */ /* 0x000e620008000800 */
[----:B------:R-:W1:Y:S01]  /*4720*/  LDCU.64 UR30, c[0x0][0x890] ;  /* 0x00011200ff1e77ac */ /* 0x000e620008000a00 */
[----:B------:R-:W1:Y:S01]  /*4730*/  LDCU UR15, c[0x0][0xb0c] ;  /* 0x00016180ff0f77ac */ /* 0x000e620008000800 */
[----:B--2---:R-:W-:Y:S01]  /*4740*/  UISETP.NE.U32.AND UP0, UPT, UR4, URZ, UPT ;  /* 0x000000ff0400728c */ /* 0x004fe2000bf05070 */
[----:B------:R-:W2:Y:S01]  /*4750*/  LDCU UR48, c[0x0][0xb20] ;  /* 0x00016400ff3077ac */ /* 0x000ea20008000800 */
[----:B------:R-:W2:Y:S01]  /*4760*/  LDCU UR4, c[0x0][0xb30] ;  /* 0x00016600ff0477ac */ /* 0x000ea20008000800 */
[----:B------:R-:W-:Y:S01]  /*4770*/  UMOV UR21, 0x400 ;  /* 0x0000040000157882 */ /* 0x000fe20000000000 */
[----:B----4-:R-:W-:-:S02]  /*4780*/  UIMAD.WIDE.U32 UR6, UR38, UR40, URZ ;  /* 0x00000028260672a5 */ /* 0x010fc4000f8e00ff */
[----:B-1----:R-:W-:Y:S02]  /*4790*/  UIMAD.WIDE.U32 UR8, UR37, UR43, URZ ;  /* 0x0000002b250872a5 */ /* 0x002fe4000f8e00ff */
[----:B------:R-:W-:Y:S02]  /*47a0*/  ULEA UR21, UR55, UR21, 0x18 ;  /* 0x0000001537157291 */ /* 0x000fe4000f8ec0ff */
[----:B------:R-:W-:Y:S02]  /*47b0*/  USEL UR44, URZ, 0x1, UP6 ;  /* 0x00000001ff2c7887 */ /* 0x000fe4000b000000 */
[----:B------:R-:W-:Y:S02]  /*47c0*/  UISETP.NE.U32.AND UP6, UPT, UR30, URZ, UPT ;  /* 0x000000ff1e00728c */ /* 0x000fe4000bfc5070 */
[----:B------:R-:W-:Y:S02]  /*47d0*/  UIADD3 UR45, UPT, UPT, UR21, 0x38, URZ ;  /* 0x00000038152d7890 */ /* 0x000fe4000fffe0ff */
[----:B------:R-:W-:-:S02]  /*47e0*/  UISETP.NE.AND.EX UP5, UPT, UR5, URZ, UPT, UP0 ;  /* 0x000000ff0500728c */ /* 0x000fc4000bfa5300 */
[----:B------:R-:W-:Y:S01]  /*47f0*/  UISETP.NE.AND UP0, UPT, UR39, 0x1, UPT ;  /* 0x000000012700788c */ /* 0x000fe2000bf05270 */
[----:B------:R-:W-:Y:S01]  /*4800*/  UMOV UR6, UR7 ;  /* 0x0000000700067c82 */ /* 0x000fe20008000000 */
[----:B------:R-:W-:Y:S01]  /*4810*/  UMOV UR46, UR9 ;  /* 0x00000009002e7c82 */ /* 0x000fe20008000000 */
[----:B------:R-:W-:Y:S02]  /*4820*/  UISETP.NE.AND UP0, UPT, UR15, 0x1, UPT ;  /* 0x000000010f00788c */ /* 0x000fe4000bf05270 */
[----:B------:R-:W-:Y:S02]  /*4830*/  UPLOP3.LUT UP4, UPT, UPT, UPT, UPT, 0x40, 0x4 ;  /* 0x000000000004789c */ /* 0x000fe40003f8e870 */
[----:B------:R-:W-:Y:S01]  /*4840*/  UISETP.GE.AND UP2, UPT, UR39, 0x1, UPT ;  /* 0x000000012700788c */ /* 0x000fe2000bf46270 */
[----:B------:R-:W1:Y:S01]  /*4850*/  LDCU.64 UR22, c[0x0][0xb28] ;  /* 0x00016500ff1677ac */ /* 0x000e620008000a00 */
[----:B------:R-:W-:Y:S02]  /*4860*/  UISETP.NE.AND.EX UP6, UPT, UR31, URZ, UPT, UP6 ;  /* 0x000000ff1f00728c */ /* 0x000fe4000bfc5360 */
[----:B------:R-:W-:-:S02]  /*4870*/  UIADD3 UR33, UPT, UPT, UR21, 0x20, URZ ;  /* 0x0000002015217890 */ /* 0x000fc4000fffe0ff */
[----:B------:R-:W-:Y:S02]  /*4880*/  UIADD3 UR25, UPT, UPT, UR21, 0x28, URZ ;  /* 0x0000002815197890 */ /* 0x000fe4000fffe0ff */
[----:B------:R-:W-:Y:S02]  /*4890*/  UIADD3 UR17, UPT, UPT, UR21, 0x30, URZ ;  /* 0x0000003015117890 */ /* 0x000fe4000fffe0ff */
[----:B------:R-:W-:Y:S02]  /*48a0*/  UPRMT UR45, UR55, 0x654, UR45 ;  /* 0x00000654372d7896 */ /* 0x000fe4000800002d */
[----:B------:R-:W-:Y:S02]  /*48b0*/  USHF.R.U32.HI UR47, URZ, UR41, UR6 ;  /* 0x00000029ff2f7299 */ /* 0x000fe40008011606 */
[----:B--2---:R-:W-:Y:S02]  /*48c0*/  USHF.R.U32.HI UR46, URZ, UR48, UR46 ;  /* 0x00000030ff2e7299 */ /* 0x004fe4000801162e */
[----:B------:R-:W-:-:S02]  /*48d0*/  UISETP.NE.AND UP0, UPT, UR42, 0x1, UPT ;  /* 0x000000012a00788c */ /* 0x000fc4000bf05270 */
[----:B---3--:R-:W-:-:S11]  /*48e0*/  UISETP.NE.AND UP3, UPT, UR4, 0x1, UPT ;  /* 0x000000010400788c */ /* 0x008fd6000bf65270 */
.L_x_87:
[C---:B------:R-:W-:Y:S02]  /*48f0*/  LEA R8, R10.reuse, UR21, 0x3 ;  /* 0x000000150a087c11 */ /* 0x040fe4000f8e18ff */
[----:B------:R-:W-:Y:S02]  /*4900*/  SHF.L.U32 R0, R9, 0x1f, RZ ;  /* 0x0000001f09007819 */ /* 0x000fe400000006ff */
[----:B------:R-:W-:Y:S02]  /*4910*/  LEA R4, R10, UR21, 0x4 ;  /* 0x000000150a047c11 */ /* 0x000fe4000f8e20ff */
[----:B--2---:R-:W2:Y:S02]  /*4920*/  SYNCS.PHASECHK.TRANS64.TRYWAIT P0, [R8+URZ+0x70], R0 ;  /* 0x00007000080075a7 */ /* 0x004ea400080011ff */
[----:B--2---:R-:W-:Y:S05]  /*4930*/  @!P0 BRA `(.L_x_77) ;  /* 0x0000004400e48947 */ /* 0x004fea0003800000 */
.L_x_163:
[----:B------:R-:W3:Y:S01]  /*4940*/  LDS.128 R4, [R4+0x100] ;  /* 0x0001000004047984 */ /* 0x000ee20000000c00 */
[----:B------:R-:W-:Y:S01]  /*4950*/  UISETP.GE.AND UP0, UPT, UR39, 0x1, UPT ;  /* 0x000000012700788c */ /* 0x000fe2000bf06270 */
[----:B------:R-:W-:Y:S01]  /*4960*/  @!PT LDS RZ, [RZ] ;  /* 0x00000000fffff984 */ /* 0x000fe20000000800 */
[----:B------:R-:W-:Y:S01]  /*4970*/  @!PT LDS RZ, [RZ] ;  /* 0x00000000fffff984 */ /* 0x000fe20000000800 */
[----:B------:R-:W-:Y:S01]  /*4980*/  @!PT LDS RZ, [RZ] ;  /* 0x00000000fffff984 */ /* 0x000fe20000000800 */
[----:B------:R-:W-:Y:S01]  /*4990*/  @!PT LDS RZ, [RZ] ;  /* 0x00000000fffff984 */ /* 0x000fe20000000800 */
[----:B------:R4:W-:Y:S06]  /*49a0*/  MEMBAR.ALL.CTA ;  /* 0x0000000000007992 */ /* 0x0009ec0000008000 */
[----:B----4-:R-:W4:Y:S01]  /*49b0*/  FENCE.VIEW.ASYNC.S ;  /* 0x00000000000073c6 */ /* 0x010f220000000000 */
[----:B---3--:R-:W-:Y:S11]  /*49c0*/  LOP3.LUT P0, RZ, R6, 0x1, RZ, 0xc0, !PT ;  /* 0x0000000106ff7812 */ /* 0x008ff6000780c0ff */
[----:B------:R-:W-:Y:S02]  /*49d0*/  @!UPT UIADD3 URZ, UPT, UPT, URZ, URZ, URZ ;  /* 0x000000fffffff290 */ /* 0x000fe4000fffe0ff */
[----:B----4-:R-:W-:Y:S01]  /*49e0*/  VOTEU.ANY UP2, P0 ;  /* 0x0000000000ff7886 */ /* 0x010fe20000040100 */
[----:B------:R-:W-:Y:S11]  /*49f0*/  PLOP3.LUT P0, PT, PT, PT, UP2, 0x80, 0x8 ;  /* 0x000000000008781c */ /* 0x000ff60003f0f028 */
[----:B------:R-:W-:Y:S02]  /*4a00*/  @!UPT UIADD3 URZ, UPT, UPT, URZ, URZ, URZ ;  /* 0x000000fffffff290 */ /* 0x000fe4000fffe0ff */
[----:B--2---:R-:W-:Y:S02]  /*4a10*/  @P0 SHF.R.U32.HI R0, RZ, 0x10, R5 ;  /* 0x00000010ff000819 */ /* 0x004fe40000011605 */
[----:B------:R-:W-:Y:S02]  /*4a20*/  @P0 MOV R2, R4 ;  /* 0x0000000400020202 */ /* 0x000fe40000000f00 */
[----:B------:R-:W-:Y:S01]  /*4a30*/  @P0 R2UR UR4, R0 ;  /* 0x00000000000402ca */ /* 0x000fe200000e0000 */
[----:B------:R-:W-:Y:S01]  /*4a40*/  VIADD R0, R8, 0x80 ;  /* 0x0000008008007836 */ /* 0x000fe20000000000 */
[----:B------:R-:W-:Y:S02]  /*4a50*/  @P0 LOP3.LUT R4, R5, 0xffff, RZ, 0xc0, !PT ;  /* 0x0000ffff05040812 */ /* 0x000fe400078ec0ff */
[----:B------:R-:W-:Y:S02]  /*4a60*/  @P0 R2UR UR6, R2 ;  /* 0x00000000020602ca */ /* 0x000fe400000e0000 */
[----:B------:R-:W-:Y:S02]  /*4a70*/  PRMT R0, RZ, 0x654, R0 ;  /* 0x00000654ff007816 */ /* 0x000fe40000000000 */
[----:B------:R-:W-:Y:S02]  /*4a80*/  @P0 R2UR UR5, R4 ;  /* 0x00000000040502ca */ /* 0x000fe400000e0000 */
[----:B------:R2:W-:Y:S03]  /*4a90*/  SYNCS.ARRIVE.TRANS64.RED.A1T0 RZ, [R0+URZ], RZ ;  /* 0x000000ff00ff79a7 */ /* 0x0005e600081004ff */
[----:B------:R-:W-:Y:S04]  /*4aa0*/  @UP2 UMOV UR29, UR4 ;  /* 0x00000004001d2c82 */ /* 0x000fe80008000000 */
[----:B------:R-:W-:Y:S04]  /*4ab0*/  @UP2 UMOV UR14, UR6 ;  /* 0x00000006000e2c82 */ /* 0x000fe80008000000 */
[----:B------:R-:W-:Y:S01]  /*4ac0*/  @UP2 UMOV UR13, UR5 ;  /* 0x00000005000d2c82 */ /* 0x000fe20008000000 */
[----:B------:R-:W-:Y:S05]  /*4ad0*/  BRA.U !UP0, `(.L_x_78) ;  /* 0x0000000108c07547 */ /* 0x000fea000b800000 */
[----:B------:R-:W-:Y:S02]  /*4ae0*/  UIMAD.WIDE.U32 UR18, UR13, UR43, URZ ;  /* 0x0000002b0d1272a5 */ /* 0x000fe4000f8e00ff */
[----:B------:R-:W-:Y:S02]  /*4af0*/  UP2UR UR16, UPR, URZ, 0x4 ;  /* 0x00000004ff107883 */ /* 0x000fe40008000000 */
[----:B------:R-:W-:Y:S02]  /*4b00*/  UISETP.NE.AND UP2, UPT, UR42, 0x1, UPT ;  /* 0x000000012a00788c */ /* 0x000fe4000bf45270 */
[----:B------:R-:W-:Y:S02]  /*4b10*/  UIMAD.WIDE.U32 UR26, UR14, UR40, URZ ;  /* 0x000000280e1a72a5 */ /* 0x000fe4000f8e00ff */
[----:B------:R-:W-:Y:S02]  /*4b20*/  USEL UR4, UR37, UR46, !UP2 ;  /* 0x0000002e25047287 */ /* 0x000fe4000d000000 */
[----:B------:R-:W-:Y:S02]  /*4b30*/  UISETP.NE.AND UP0, UPT, UR15, 0x1, UPT ;  /* 0x000000010f00788c */ /* 0x000fe4000bf05270 */
[----:B------:R-:W-:Y:S02]  /*4b40*/  UP2UR UR20, UPR, URZ, 0x2 ;  /* 0x00000002ff147883 */ /* 0x000fe40008000000 */
[----:B------:R-:W-:Y:S02]  /*4b50*/  UISETP.NE.AND UP1, UPT, UR39, 0x1, UPT ;  /* 0x000000012700788c */ /* 0x000fe4000bf25270 */
[----:B-1----:R-:W-:Y:S02]  /*4b60*/  UIMAD.WIDE.U32 UR8, UR4, UR22, URZ ;  /* 0x00000016040872a5 */ /* 0x002fe4000f8e00ff */
[----:B------:R-:W-:Y:S01]  /*4b70*/  USEL UR7, UR38, UR47, !UP0 ;  /* 0x0000002f26077287 */ /* 0x000fe2000c000000 */
[----:B------:R-:W-:Y:S02]  /*4b80*/  UMOV UR5, UR19 ;  /* 0x0000001300057c82 */ /* 0x000fe40008000000 */
[----:B------:R-:W-:Y:S02]  /*4b90*/  USHF.R.U32.HI UR6, URZ, UR48, UR5 ;  /* 0x00000030ff067299 */ /* 0x000fe40008011605 */
[----:B------:R-:W-:Y:S02]  /*4ba0*/  UIMAD.WIDE.U32 UR10, UR7, UR22, URZ ;  /* 0x00000016070a72a5 */ /* 0x000fe4000f8e00ff */
[----:B------:R-:W-:Y:S02]  /*4bb0*/  USEL UR6, UR13, UR6, !UP2 ;  /* 0x000000060d067287 */ /* 0x000fe4000d000000 */
[----:B------:R-:W-:Y:S01]  /*4bc0*/  UISETP.NE.AND UP2, UPT, UR16, URZ, UPT ;  /* 0x000000ff1000728c */ /* 0x000fe2000bf45270 */
[----:B------:R-:W-:Y:S02]  /*4bd0*/  UMOV UR5, UR27 ;  /* 0x0000001b00057c82 */ /* 0x000fe40008000000 */
[----:B------:R-:W-:Y:S03]  /*4be0*/  USHF.R.U32.HI UR12, URZ, UR41, UR5 ;  /* 0x00000029ff0c7299 */ /* 0x000fe60008011605 */
[----:B------:R-:W-:Y:S02]  /*4bf0*/  UMOV UR5, UR9 ;  /* 0x0000000900057c82 */ /* 0x000fe40008000000 */
[----:B------:R-:W-:Y:S03]  /*4c00*/  @UP1 USHF.R.U32.HI UR4, URZ, UR23, UR5 ;  /* 0x00000017ff041299 */ /* 0x000fe60008011605 */
[----:B------:R-:W-:Y:S01]  /*4c10*/  UMOV UR5, UR11 ;  /* 0x0000000b00057c82 */ /* 0x000fe20008000000 */
[----:B------:R-:W-:Y:S02]  /*4c20*/  UIMAD UR4, UR39, UR4, URZ ;  /* 0x00000004270472a4 */ /* 0x000fe4000f8e02ff */
[----:B------:R-:W-:Y:S02]  /*4c30*/  @UP1 USHF.R.U32.HI UR7, URZ, UR23, UR5 ;  /* 0x00000017ff071299 */ /* 0x000fe40008011605 */
[----:B------:R-:W-:Y:S02]  /*4c40*/  USEL UR5, UR14, UR12, !UP0 ;  /* 0x0000000c0e057287 */ /* 0x000fe4000c000000 */
[----:B------:R-:W-:Y:S02]  /*4c50*/  UIMAD.WIDE.U32 UR10, UR6, UR22, URZ ;  /* 0x00000016060a72a5 */ /* 0x000fe4000f8e00ff */
[----:B------:R-:W-:Y:S02]  /*4c60*/  UIMAD UR8, UR39, UR7, URZ ;  /* 0x00000007270872a4 */ /* 0x000fe4000f8e02ff */
[----:B------:R-:W-:Y:S03]  /*4c70*/  UISETP.GE.AND UP0, UPT, UR6, UR4, UPT ;  /* 0x000000040600728c */ /* 0x000fe6000bf06270 */
[----:B------:R-:W-:Y:S01]  /*4c80*/  UMOV UR4, UR11 ;  /* 0x0000000b00047c82 */ /* 0x000fe20008000000 */
[----:B------:R-:W-:Y:S02]  /*4c90*/  UISETP.GE.OR UP0, UPT, UR5, UR8, UP0 ;  /* 0x000000080500728c */ /* 0x000fe40008706670 */
[----:B------:R-:W-:Y:S02]  /*4ca0*/  USHF.R.U32.HI UR4, URZ, UR23, UR4 ;  /* 0x00000017ff047299 */ /* 0x000fe40008011604 */
[----:B------:R-:W-:Y:S02]  /*4cb0*/  UIMAD.WIDE.U32 UR8, UR5, UR22, URZ ;  /* 0x00000016050872a5 */ /* 0x000fe4000f8e00ff */
[----:B------:R-:W-:Y:S04]  /*4cc0*/  USEL UR10, UR6, UR4, !UP1 ;  /* 0x00000004060a7287 */ /* 0x000fe8000c800000 */
[----:B------:R-:W-:Y:S01]  /*4cd0*/  UIADD3 UR11, UPT, UPT, -UR10, URZ, URZ ;  /* 0x000000ff0a0b7290 */ /* 0x000fe2000fffe1ff */
[----:B------:R-:W-:Y:S02]  /*4ce0*/  @!UP0 UMOV UR4, UR9 ;  /* 0x0000000900048c82 */ /* 0x000fe40008000000 */
[----:B------:R-:W-:Y:S02]  /*4cf0*/  @!UP0 USHF.R.U32.HI UR4, URZ, UR23, UR4 ;  /* 0x00000017ff048299 */ /* 0x000fe40008011604 */
[----:B------:R-:W-:Y:S02]  /*4d00*/  UIMAD UR8, UR39, UR11, UR6 ;  /* 0x0000000b270872a4 */ /* 0x000fe4000f8e0206 */
[----:B------:R-:W-:Y:S02]  /*4d10*/  @!UP0 USEL UR4, UR5, UR4, !UP1 ;  /* 0x0000000405048287 */ /* 0x000fe4000c800000 */
[----:B------:R-:W-:Y:S02]  /*4d20*/  UISETP.NE.AND UP1, UPT, UR20, URZ, UPT ;  /* 0x000000ff1400728c */ /* 0x000fe4000bf25270 */
[----:B------:R-:W-:Y:S02]  /*4d30*/  @!UP0 UIMAD UR8, UR7, UR8, UR4 ;  /* 0x00000008070882a4 */ /* 0x000fe4000f8e0204 */
[----:B------:R-:W-:Y:S02]  /*4d40*/  @!UP0 UIADD3 UR9, UPT, UPT, UR10, -UR4, URZ ;  /* 0x800000040a098290 */ /* 0x000fe4000fffe0ff */
[----:B------:R-:W-:Y:S02]  /*4d50*/  UIADD3 UR4, UPT, UPT, -UR5, URZ, URZ ;  /* 0x000000ff05047290 */ /* 0x000fe4000fffe1ff */
[----:B------:R-:W-:Y:S02]  /*4d60*/  UIADD3 UR7, UPT, UPT, -UR6, URZ, URZ ;  /* 0x000000ff06077290 */ /* 0x000fe4000fffe1ff */
[----:B------:R-:W-:Y:S02]  /*4d70*/  @!UP0 UIMAD UR6, UR9, UR39, UR5 ;  /* 0x00000027090682a4 */ /* 0x000fe4000f8e0205 */
[----:B------:R-:W-:Y:S02]  /*4d80*/  UIMAD UR14, UR15, UR4, UR14 ;  /* 0x000000040f0e72a4 */ /* 0x000fe4000f8e020e */
[----:B------:R-:W-:Y:S01]  /*4d90*/  UIMAD UR13, UR42, UR7, UR13 ;  /* 0x000000072a0d72a4 */ /* 0x000fe2000f8e020d */
[----:B------:R-:W-:Y:S02]  /*4da0*/  @!UP0 UMOV UR5, UR8 ;  /* 0x0000000800058c82 */ /* 0x000fe40008000000 */
[----:B------:R-:W-:Y:S02]  /*4db0*/  UIMAD UR14, UR5, UR15, UR14 ;  /* 0x0000000f050e72a4 */ /* 0x000fe4000f8e020e */
[----:B------:R-:W-:Y:S11]  /*4dc0*/  UIMAD UR13, UR6, UR42, UR13 ;  /* 0x0000002a060d72a4 */ /* 0x000ff6000f8e020d */
[----:B------:R-:W-:Y:S01]  /*4dd0*/  @!UPT UIADD3 URZ, UPT, UPT, URZ, URZ, URZ ;  /* 0x000000fffffff290 */ /* 0x000fe2000fffe0ff */
.L_x_78:
[----:B------:R-:W3:Y:S01]  /*4de0*/  @!UP3 LDCU.128 UR8, c[0x0][0xb10] ;  /* 0x00016200ff08b7ac */ /* 0x000ee20008000c00 */
[----:B------:R-:W-:Y:S02]  /*4df0*/  ISETP.NE.U32.AND P0, PT, RZ, UR30, PT ;  /* 0x0000001eff007c0c */ /* 0x000fe4000bf05070 */
[----:B------:R-:W-:Y:S02]  /*4e00*/  SHF.L.U32 R4, R11, 0x1f, RZ ;  /* 0x0000001f0b047819 */ /* 0x000fe400000006ff */
[----:B------:R-:W-:Y:S01]  /*4e10*/  ISETP.NE.AND.EX P0, PT, RZ, UR31, PT, P0 ;  /* 0x0000001fff007c0c */ /* 0x000fe2000bf05300 */
[----:B------:R-:W4:Y:S01]  /*4e20*/  @!UP3 LDCU UR5, c[0x0][0xb0c] ;  /* 0x00016180ff05b7ac */ /* 0x000f220008000800 */
[----:B------:R-:W-:Y:S02]  /*4e30*/  USHF.L.U32 UR35, UR24, 0x6, URZ ;  /* 0x0000000618237899 */ /* 0x000fe400080006ff */
[----:B------:R-:W-:Y:S02]  /*4e40*/  USHF.L.U32 UR34, UR28, 0x7, URZ ;  /* 0x000000071c227899 */ /* 0x000fe400080006ff */
[----:B---3--:R-:W-:Y:S07]  /*4e50*/  UIMAD.WIDE.U32 UR6, UR14, UR8, URZ ;  /* 0x000000080e0672a5 */ /* 0x008fee000f8e00ff */
[----:B------:R-:W-:Y:S01]  /*4e60*/  @!UP3 UMOV UR4, UR7 ;  /* 0x000000070004bc82 */ /* 0x000fe20008000000 */
[----:B----4-:R-:W-:Y:S02]  /*4e70*/  @!UP3 UISETP.NE.AND UP0, UPT, UR5, 0x1, UPT ;  /* 0x000000010500b88c */ /* 0x010fe4000bf05270 */
[----:B------:R-:W-:Y:S02]  /*4e80*/  @!UP3 USHF.R.U32.HI UR4, URZ, UR9, UR4 ;  /* 0x00000009ff04b299 */ /* 0x000fe40008011604 */
[----:B------:R-:W-:Y:S02]  /*4e90*/  UIMAD.WIDE.U32 UR6, UR13, UR11, URZ ;  /* 0x0000000b0d0672a5 */ /* 0x000fe4000f8e00ff */
[----:B------:R-:W-:Y:S02]  /*4ea0*/  @!UP3 USEL UR8, UR14, UR4, !UP0 ;  /* 0x000000040e08b287 */ /* 0x000fe4000c000000 */
[----:B------:R-:W-:Y:S03]  /*4eb0*/  @!UP3 UISETP.NE.AND UP0, UPT, UR10, 0x1, UPT ;  /* 0x000000010a00b88c */ /* 0x000fe6000bf05270 */
[----:B------:R-:W-:Y:S02]  /*4ec0*/  @!UP3 UMOV UR6, UR7 ;  /* 0x000000070006bc82 */ /* 0x000fe40008000000 */
[----:B------:R-:W3:Y:S02]  /*4ed0*/  @!UP3 LDCU UR4, c[0x0][0xb20] ;  /* 0x00016400ff04b7ac */ /* 0x000ee40008000800 */
[----:B---3--:R-:W-:Y:S04]  /*4ee0*/  @!UP3 USHF.R.U32.HI UR6, URZ, UR4, UR6 ;  /* 0x00000004ff06b299 */ /* 0x008fe80008011606 */
[----:B------:R-:W-:Y:S04]  /*4ef0*/  @!UP3 USEL UR6, UR13, UR6, !UP0 ;  /* 0x000000060d06b287 */ /* 0x000fe8000c000000 */
[----:B------:R-:W-:Y:S02]  /*4f00*/  @!UP3 UIADD3 UR4, UPT, UPT, -UR8, UR6, URZ ;  /* 0x000000060804b290 */ /* 0x000fe4000fffe1ff */
[----:B------:R-:W-:Y:S02]  /*4f10*/  @!UP3 UIADD3 UR6, UPT, UPT, UR8, -UR6, URZ ;  /* 0x800000060806b290 */ /* 0x000fe4000fffe0ff */
[----:B------:R-:W-:Y:S02]  /*4f20*/  @!UP3 UIMAD UR14, UR4, UR5, UR14 ;  /* 0x00000005040eb2a4 */ /* 0x000fe4000f8e020e */
[----:B------:R-:W-:Y:S01]  /*4f30*/  @!UP3 UIMAD UR13, UR6, UR10, UR13 ;  /* 0x0000000a060db2a4 */ /* 0x000fe2000f8e020d */
[----:B------:R-:W-:Y:S11]  /*4f40*/  BRA.U UP4, `(.L_x_79) ;  /* 0x0000000104107547 */ /* 0x000ff6000b800000 */
[----:B------:R-:W-:Y:S04]  /*4f50*/  MOV R2, UR44 ;  /* 0x0000002c00027c02 */ /* 0x000fe80008000f00 */
[----:B------:R-:W-:Y:S04]  /*4f60*/  SHF.L.U32 R2, R2, 0x1f, RZ ;  /* 0x0000001f02027819 */ /* 0x000fe800000006ff */
[----:B------:R-:W3:Y:S02]  /*4f70*/  SYNCS.PHASECHK.TRANS64.TRYWAIT P1, [UR21+0x68], R2 ;  /* 0x00006802ff0075a7 */ /* 0x000ee40008021115 */
[----:B---3--:R-:W-:Y:S05]  /*4f80*/  @!P1 BRA `(.L_x_80) ;  /* 0x0000004000649947 */ /* 0x008fea0003800000 */
.L_x_79:
[----:B------:R-:W-:Y:S05]  /*4f90*/  BRA.U !UP6, `(.L_x_81) ;  /* 0x000000010e387547 */ /* 0x000fea000b800000 */
[----:B------:R-:W-:Y:S01]  /*4fa0*/  UPLOP3.LUT UP1, UPT, UPT, UPT, UP5, 0x80, 0x8 ;  /* 0x000000000008789c */ /* 0x000fe20003f2f050 */
[----:B--2---:R-:W-:Y:S01]  /*4fb0*/  HFMA2 R0, -RZ, RZ, 0, 5.9604644775390625e-08 ;  /* 0x00000001ff007431 */ /* 0x004fe200000001ff */
[----:B------:R-:W2:Y:S01]  /*4fc0*/  LDCU.64 UR8, c[0x0][0x358] ;  /* 0x00006b00ff0877ac */ /* 0x000ea20008000a00 */
[----:B------:R-:W-:Y:S03]  /*4fd0*/  IMAD.MOV.U32 R52, RZ, RZ, 0x1 ;  /* 0x00000001ff347424 */ /* 0x000fe600078e00ff */
[----:B------:R-:W-:Y:S05]  /*4fe0*/  PLOP3.LUT P1, PT, PT, PT, UP1, 0x80, 0x8 ;  /* 0x000000000008781c */ /* 0x000fea0003f2f018 */
[----:B------:R-:W3:Y:S01]  /*4ff0*/  @UP1 LDCU.64 UR4, c[0x0][0x888] ;  /* 0x00011100ff0417ac */ /* 0x000ee20008000a00 */
[----:B------:R-:W-:Y:S07]  /*5000*/  @UP1 UIMAD UR6, UR60, UR30, URZ ;  /* 0x0000001e3c0612a4 */ /* 0x000fee000f8e02ff */
[----:B------:R-:W-:Y:S01]  /*5010*/  @!P1 PRMT R52, R0, 0x7610, R52 ;  /* 0x0000761000349816 */ /* 0x000fe20000000034 */
[----:B---3--:R-:W-:Y:S06]  /*5020*/  @UP1 UIMAD.WIDE UR4, UR6, 0x4, UR4 ;  /* 0x00000004060418a5 */ /* 0x008fec000f8e0204 */
[----:B------:R-:W-:Y:S01]  /*5030*/  IMAD.U32 R6, RZ, RZ, UR4 ;  /* 0x00000004ff067e24 */ /* 0x000fe2000f8e00ff */
[----:B------:R-:W-:Y:S04]  /*5040*/  MOV R7, UR5 ;  /* 0x0000000500077c02 */ /* 0x000fe80008000f00 */
[----:B------:R-:W3:Y:S01]  /*5050*/  @!UP1 LDCU UR4, c[0x0][0x880] ;  /* 0x00011000ff0497ac */ /* 0x000ee20008000800 */
[----:B--2--5:R4:W5:Y:S02]  /*5060*/  @P1 LDG.E R27, desc[UR8][R6.64] ;  /* 0x00000008061b1981 */ /* 0x024964000c1e1900 */
[----:B---34-:R-:W-:Y:S07]  /*5070*/  @!P1 IMAD.U32 R27, RZ, RZ, UR4 ;  /* 0x00000004ff1b9e24 */ /* 0x018fee000f8e00ff */
.L_x_81:
[----:B-----5:R-:W-:Y:S01]  /*5080*/  @!P0 FSETP.EQ.AND P2, PT, R27, RZ, PT ;  /* 0x000000ff1b00820b */ /* 0x020fe20003f42000 */
[----:B------:R-:W-:Y:S01]  /*5090*/  @!UPT UIADD3 URZ, UPT, UPT, URZ, URZ, URZ ;  /* 0x000000fffffff290 */ /* 0x000fe2000fffe0ff */
[----:B------:R-:W-:Y:S11]  /*50a0*/  @!P0 BRA `(.L_x_82) ;  /* 0x0000000000148947 */ /* 0x000ff60003800000 */
[----:B------:R-:W-:Y:S02]  /*50b0*/  LOP3.LUT P0, RZ, R52, 0xff, RZ, 0xc0, !PT ;  /* 0x000000ff34ff7812 */ /* 0x000fe4000780c0ff */
[----:B------:R-:W-:Y:S04]  /*50c0*/  PLOP3.LUT P2, PT, PT, PT, UP1, 0x80, 0x8 ;  /* 0x000000000008781c */ /* 0x000fe80003f4f018 */
[----:B------:R-:W-:Y:S07]  /*50d0*/  PLOP3.LUT P2, PT, P2, PT, PT, 0x8, 0x80 ;  /* 0x000000000080781c */ /* 0x000fee000174e170 */
[----:B------:R-:W-:Y:S11]  /*50e0*/  @P0 FSETP.EQ.AND P2, PT, R27, RZ, PT ;  /* 0x000000ff1b00020b */ /* 0x000ff60003f42000 */
[----:B------:R-:W-:Y:S02]  /*50f0*/  @!UPT UIADD3 URZ, UPT, UPT, URZ, URZ, URZ ;  /* 0x000000fffffff290 */ /* 0x000fe4000fffe0ff */
.L_x_82:
[----:B------:R-:W3:Y:S01]  /*5100*/  SYNCS.PHASECHK.TRANS64.TRYWAIT P0, [UR21+0x40], R4 ;  /* 0x00004004ff0075a7 */ /* 0x000ee20008001115 */
[----:B------:R-:W-:Y:S04]  /*5110*/  ELECT P1, URZ, PT ;  /* 0x0000000000ff782f */ /* 0x000fe80003820000 */
[----:B------:R-:W-:Y:S01]  /*5120*/  PLOP3.LUT P1, PT, P2, P1, PT, 0xf2, 0x2f ;  /* 0x00000000002f781c */ /* 0x000fe20001723e72 */
[----:B------:R-:W-:Y:S01]  /*5130*/  @!UPT UIADD3 URZ, UPT, UPT, URZ, URZ, URZ ;  /* 0x000000fffffff290 */ /* 0x000fe2000fffe0ff */
[----:B---3--:R-:W-:Y:S11]  /*5140*/  @!P0 BRA `(.L_x_83) ;  /* 0x00000040000c8947 */ /* 0x008ff60003800000 */
.L_x_166:
[----:B--2---:R-:W-:Y:S01]  /*5150*/  @!P1 IADD3 R2, P0, PT, R12, 0x580, RZ ;  /* 0x000005800c029810 */ /* 0x004fe20007f1e0ff */
[----:B------:R-:W-:Y:S01]  /*5160*/  VOTEU.ALL UP0, P1 ;  /* 0x0000000000ff7886 */ /* 0x000fe20000800000 */
[----:B------:R-:W-:Y:S01]  /*5170*/  UMOV UR6, 0x0 ;  /* 0x0000000000067882 */ /* 0x000fe20000000000 */
[----:B------:R-:W-:Y:S01]  /*5180*/  UMOV UR7, 0x10000000 ;  /* 0x1000000000077882 */ /* 0x000fe20000000000 */
[----:B------:R-:W-:Y:S01]  /*5190*/  @!P1 R2UR UR5, R2 ;  /* 0x00000000020592ca */ /* 0x000fe200000e0000 */
[----:B------:R-:W-:Y:S01]  /*51a0*/  @!P1 IMAD.X R0, RZ, RZ, R13, P0 ;  /* 0x000000ffff009224 */ /* 0x000fe200000e060d */
[----:B------:R-:W-:Y:S01]  /*51b0*/  @!UP0 UIADD3 UR32, UPT, UPT, UR21, 0x400, URZ ;  /* 0x0000040015208890 */ /* 0x000fe2000fffe0ff */
[----:B------:R-:W-:Y:S01]  /*51c0*/  VOTEU.ALL UP0, P1 ;  /* 0x0000000000ff7886 */ /* 0x000fe20000800000 */
[----:B------:R-:W-:Y:S02]  /*51d0*/  UMOV UR36, UR60 ;  /* 0x0000003c00247c82 */ /* 0x000fe40008000000 */
[----:B------:R-:W-:Y:S01]  /*51e0*/  @!P1 R2UR UR4, R0 ;  /* 0x00000000000492ca */ /* 0x000fe200000e0000 */
[----:B------:R-:W-:Y:S06]  /*51f0*/  @!P1 IMAD.MOV.U32 R0, RZ, RZ, 0x2000 ;  /* 0x00002000ff009424 */ /* 0x000fec00078e00ff */
[----:B------:R-:W-:Y:S06]  /*5200*/  IMAD.U32 R6, RZ, RZ, UR5 ;  /* 0x00000005ff067e24 */ /* 0x000fec000f8e00ff */
[----:B------:R-:W-:Y:S01]  /*5210*/  IMAD.U32 R7, RZ, RZ, UR4 ;  /* 0x00000004ff077e24 */ /* 0x000fe2000f8e00ff */
[----:B------:R-:W-:Y:S04]  /*5220*/  @!P1 R2UR UR4, R6 ;  /* 0x00000000060492ca */ /* 0x000fe800000e0000 */
[----:B------:R-:W-:Y:S11]  /*5230*/  @!P1 R2UR UR5, R7 ;  /* 0x00000000070592ca */ /* 0x000ff600000e0000 */
[----:B------:R-:W-:Y:S02]  /*5240*/  @!UPT UIADD3 URZ, UPT, UPT, URZ, URZ, URZ ;  /* 0x000000fffffff290 */ /* 0x000fe4000fffe0ff */
[----:B------:R2:W-:Y:S01]  /*5250*/  @!UP0 UTMALDG.3D [UR32], [UR4], desc[UR6] ;  /* 0x00000620040085b4 */ /* 0x0005e20008011000 */
[----:B------:R3:W-:Y:S01]  /*5260*/  @!P1 SYNCS.ARRIVE.TRANS64.RED.A0TR RZ, [UR21+0x20], R0 ;  /* 0x00002000ffff99a7 */ /* 0x0007e20008300415 */
[----:B--2---:R-:W-:Y:S09]  /*5270*/  UPRMT UR4, UR55, 0x654, UR33 ;  /* 0x0000065437047896 */ /* 0x004ff20008000021 */
[----:B------:R-:W-:Y:S01]  /*5280*/  SYNCS.ARRIVE.TRANS64.RED.A1T0 RZ, [UR4], RZ ;  /* 0x000000ffffff79a7 */ /* 0x000fe20008100404 */
[----:B------:R-:W2:Y:S02]  /*5290*/  SYNCS.PHASECHK.TRANS64.TRYWAIT P0, [UR21+0x48], R4 ;  /* 0x00004804ff0075a7 */ /* 0x000ea40008001115 */
[----:B--23--:R-:W-:Y:S05]  /*52a0*/  @!P0 BRA `(.L_x_84) ;  /* 0x0000003c00cc8947 */ /* 0x00cfea0003800000 */
.L_x_168:
[----:B------:R-:W-:Y:S01]  /*52b0*/  @!P1 IADD3 R2, P0, PT, R12, 0x580, RZ ;  /* 0x000005800c029810 */ /* 0x000fe20007f1e0ff */
[----:B------:R-:W-:Y:S01]  /*52c0*/  VOTEU.ALL UP0, P1 ;  /* 0x0000000000ff7886 */ /* 0x000fe20000800000 */
[----:B------:R-:W-:Y:S01]  /*52d0*/  UMOV UR6, 0x0 ;  /* 0x0000000000067882 */ /* 0x000fe20000000000 */
[----:B------:R-:W-:Y:S01]  /*52e0*/  UMOV UR7, 0x10000000 ;  /* 0x1000000000077882 */ /* 0x000fe20000000000 */
[----:B------:R-:W-:Y:S01]  /*52f0*/  @!P1 R2UR UR5, R2 ;  /* 0x00000000020592ca */ /* 0x000fe200000e0000 */
[----:B--2---:R-:W-:Y:S01]  /*5300*/  @!P1 IMAD.X R0, RZ, RZ, R13, P0 ;  /* 0x000000ffff009224 */ /* 0x004fe200000e060d */
[----:B------:R-:W-:Y:S02]  /*5310*/  @!UP0 UIADD3 UR26, UPT, UPT, UR34, 0x20, URZ ;  /* 0x00000020221a8890 */ /* 0x000fe4000fffe0ff */
[----:B------:R-:W-:Y:S02]  /*5320*/  @!UP0 UIADD3 UR24, UPT, UPT, UR21, 0x2400, URZ ;  /* 0x0000240015188890 */ /* 0x000fe4000fffe0ff */
[----:B------:R-:W-:Y:S01]  /*5330*/  @!P1 R2UR UR4, R0 ;  /* 0x00000000000492ca */ /* 0x000fe200000e0000 */
[----:B------:R-:W-:Y:S01]  /*5340*/  VOTEU.ALL UP0, P1 ;  /* 0x0000000000ff7886 */ /* 0x000fe20000800000 */
[----:B------:R-:W-:Y:S01]  /*5350*/  UMOV UR27, UR35 ;  /* 0x00000023001b7c82 */ /* 0x000fe20008000000 */
[----:B------:R-:W-:Y:S01]  /*5360*/  UMOV UR28, UR60 ;  /* 0x0000003c001c7c82 */ /* 0x000fe20008000000 */
[----:B------:R-:W-:Y:S03]  /*5370*/  @!P1 IMAD.MOV.U32 R0, RZ, RZ, 0x2000 ;  /* 0x00002000ff009424 */ /* 0x000fe600078e00ff */
        /* <DEDUP_REMOVED lines=11> */
.L_x_170:
[----:B------:R-:W-:Y:S01]  /*5430*/  @!P1 IADD3 R2, P0, PT, R12, 0x580, RZ ;  /* 0x000005800c029810 */ /* 0x000fe20007f1e0ff */
[----:B------:R-:W-:Y:S01]  /*5440*/  VOTEU.ALL UP0, P1 ;  /* 0x0000000000ff7886 */ /* 0x000fe20000800000 */
[----:B------:R-:W-:Y:S01]  /*5450*/  UMOV UR6, 0x0 ;  /* 0x0000000000067882 */ /* 0x000fe20000000000 */
[----:B------:R-:W-:Y:S01]  /*5460*/  UMOV UR7, 0x10000000 ;  /* 0x1000000000077882 */ /* 0x000fe20000000000 */
[----:B------:R-:W-:Y:S01]  /*5470*/  @!P1 R2UR UR5, R2 ;  /* 0x00000000020592ca */ /* 0x000fe200000e0000 */
[----:B--2---:R-:W-:Y:S01]  /*5480*/  @!P1 IMAD.X R0, RZ, RZ, R13, P0 ;  /* 0x000000ffff009224 */ /* 0x004fe200000e060d */
[----:B------:R-:W-:Y:S01]  /*5490*/  @!UP0 UIADD3 UR18, UPT, UPT, UR34, 0x40, URZ ;  /* 0x0000004022128890 */ /* 0x000fe2000fffe0ff */
[----:B------:R-:W-:Y:S01]  /*54a0*/  VIADD R10, R10, 0x1 ;  /* 0x000000010a0a7836 */ /* 0x000fe20000000000 */
        /* <DEDUP_REMOVED lines=17> */
.L_x_172:
[----:B------:R-:W-:Y:S01]  /*55c0*/  @!P1 IADD3 R2, P0, PT, R12, 0x580, RZ ;  /* 0x000005800c029810 */ /* 0x000fe20007f1e0ff */
[----:B------:R-:W-:Y:S01]  /*55d0*/  VOTEU.ALL UP0, P1 ;  /* 0x0000000000ff7886 */ /* 0x000fe20000800000 */
[----:B------:R-:W-:Y:S01]  /*55e0*/  UMOV UR6, 0x0 ;  /* 0x0000000000067882 */ /* 0x000fe20000000000 */
[----:B------:R-:W-:Y:S01]  /*55f0*/  UMOV UR7, 0x10000000 ;  /* 0x1000000000077882 */ /* 0x000fe20000000000 */
[----:B------:R-:W-:Y:S01]  /*5600*/  @!P1 R2UR UR5, R2 ;  /* 0x00000000020592ca */ /* 0x000fe200000e0000 */
[----:B--2---:R-:W-:Y:S01]  /*5610*/  @!P1 IMAD.X R0, RZ, RZ, R13, P0 ;  /* 0x000000ffff009224 */ /* 0x004fe200000e060d */
[----:B------:R-:W-:Y:S01]  /*5620*/  @!UP0 UIADD3 UR10, UPT, UPT, UR34, 0x60, URZ ;  /* 0x00000060220a8890 */ /* 0x000fe2000fffe0ff */
[----:B------:R-:W-:Y:S01]  /*5630*/  R2UR UR18, R54 ;  /* 0x00000000361272ca */ /* 0x000fe200000e0000 */
[----:B------:R-:W-:Y:S01]  /*5640*/  @!UP0 UIADD3 UR8, UPT, UPT, UR21, 0x6400, URZ ;  /* 0x0000640015088890 */ /* 0x000fe2000fffe0ff */
[----:B------:R-:W-:Y:S01]  /*5650*/  R2UR UR16, R55 ;  /* 0x00000000371072ca */ /* 0x000fe200000e0000 */
[----:B------:R-:W-:Y:S01]  /*5660*/  @!UP0 UIADD3 UR9, UPT, UPT, UR21, 0x38, URZ ;  /* 0x0000003815098890 */ /* 0x000fe2000fffe0ff */
[----:B------:R-:W-:Y:S01]  /*5670*/  @!P1 R2UR UR4, R0 ;  /* 0x00000000000492ca */ /* 0x000fe200000e0000 */
[----:B------:R-:W-:Y:S01]  /*5680*/  VOTEU.ALL UP0, P1 ;  /* 0x0000000000ff7886 */ /* 0x000fe20000800000 */
[----:B------:R-:W-:Y:S01]  /*5690*/  UMOV UR11, UR35 ;  /* 0x00000023000b7c82 */ /* 0x000fe20008000000 */
[----:B------:R-:W-:Y:S01]  /*56a0*/  UMOV UR12, UR60 ;  /* 0x0000003c000c7c82 */ /* 0x000fe20008000000 */
[C---:B------:R-:W-:Y:S01]  /*56b0*/  ISETP.NE.AND P0, PT, R10.reuse, 0x2, PT ;  /* 0x000000020a00780c */ /* 0x040fe20003f05270 */
[----:B------:R-:W-:Y:S01]  /*56c0*/  UMOV UR60, UR29 ;  /* 0x0000001d003c7c82 */ /* 0x000fe20008000000 */
[----:B------:R-:W-:Y:S01]  /*56d0*/  IMAD.U32 R4, RZ, RZ, UR5 ;  /* 0x00000005ff047e24 */ /* 0x000fe2000f8e00ff */
[----:B------:R-:W-:Y:S01]  /*56e0*/  LOP3.LUT R11, R11, 0x1, RZ, 0x3c, !PT ;  /* 0x000000010b0b7812 */ /* 0x000fe200078e3cff */
[----:B------:R-:W-:Y:S01]  /*56f0*/  UPLOP3.LUT UP4, UPT, UPT, UPT, UPT, 0x80, 0x8 ;  /* 0x000000000008789c */ /* 0x000fe20003f8f070 */
[----:B------:R-:W-:Y:S01]  /*5700*/  SEL R0, RZ, 0x1, P0 ;  /* 0x00000001ff007807 */ /* 0x000fe20000000000 */
[----:B------:R-:W-:Y:S01]  /*5710*/  UIADD3 UR28, UPT, UPT, UR13, UR18, URZ ;  /* 0x000000120d1c7290 */ /* 0x000fe2000fffe0ff */
[----:B------:R-:W-:Y:S01]  /*5720*/  SEL R10, R10, RZ, P0 ;  /* 0x000000ff0a0a7207 */ /* 0x000fe20000000000 */
[----:B------:R-:W-:Y:S01]  /*5730*/  UIADD3 UR24, UPT, UPT, UR14, UR16, URZ ;  /* 0x000000100e187290 */ /* 0x000fe2000fffe0ff */
[----:B------:R-:W-:Y:S01]  /*5740*/  IMAD.U32 R5, RZ, RZ, UR4 ;  /* 0x00000004ff057e24 */ /* 0x000fe2000f8e00ff */
[----:B------:R-:W-:Y:S02]  /*5750*/  @!P1 R2UR UR4, R4 ;  /* 0x00000000040492ca */ /* 0x000fe400000e0000 */
[----:B------:R-:W-:Y:S02]  /*5760*/  LOP3.LUT R9, R9, R0, RZ, 0x3c, !PT ;  /* 0x0000000009097212 */ /* 0x000fe400078e3cff */
[----:B------:R-:W-:Y:S11]  /*5770*/  @!P1 R2UR UR5, R5 ;  /* 0x00000000050592ca */ /* 0x000ff600000e0000 */
[----:B------:R-:W-:Y:S02]  /*5780*/  @!UPT UIADD3 URZ, UPT, UPT, URZ, URZ, URZ ;  /* 0x000000fffffff290 */ /* 0x000fe4000fffe0ff */
[----:B------:R2:W-:Y:S01]  /*5790*/  @!UP0 UTMALDG.3D [UR8], [UR4], desc[UR6] ;  /* 0x00000608040085b4 */ /* 0x0005e20008011000 */
[----:B------:R2:W-:Y:S01]  /*57a0*/  @!P1 SYNCS.ARRIVE.TRANS64.RED.A0TR RZ, [UR21+0x38], R3 ;  /* 0x00003803ffff99a7 */ /* 0x0005e20008300415 */
[----:B------:R-:W-:Y:S01]  /*57b0*/  SYNCS.ARRIVE.TRANS64.RED.A1T0 RZ, [UR45], RZ ;  /* 0x000000ffffff79a7 */ /* 0x000fe2000810042d */
[----:B------:R-:W-:Y:S05]  /*57c0*/  BRA.U UP2, `(.L_x_87) ;  /* 0xfffffff102487547 */ /* 0x000fea000b83ffff */
[----:B------:R-:W-:-:S04]  /*57d0*/  SHF.L.U32 R2, R11, 0x1f, RZ ;  /* 0x0000001f0b027819 */ /* 0x000fc800000006ff */
[----:B------:R-:W3:Y:S02]  /*57e0*/  SYNCS.PHASECHK.TRANS64.TRYWAIT P0, [UR21+0x40], R2 ;  /* 0x00004002ff0075a7 */ /* 0x000ee40008001115 */
[----:B---3--:R-:W-:Y:S05]  /*57f0*/  @!P0 BRA `(.L_x_88) ;  /* 0x0000003800c08947 */ /* 0x008fea0003800000 */
.L_x_174:
[----:B------:R-:W4:Y:S02]  /*5800*/  SYNCS.PHASECHK.TRANS64.TRYWAIT P0, [UR21+0x48], R2 ;  /* 0x00004802ff0075a7 */ /* 0x000f240008001115 */
[----:B----4-:R-:W-:Y:S05]  /*5810*/  @!P0 BRA `(.L_x_89) ;  /* 0x0000003800d08947 */ /* 0x010fea0003800000 */
.L_x_176:
[----:B------:R-:W4:Y:S02]  /*5820*/  SYNCS.PHASECHK.TRANS64.TRYWAIT P0, [UR21+0x50], R2 ;  /* 0x00005002ff0075a7 */ /* 0x000f240008001115 */
[----:B----4-:R-:W-:Y:S05]  /*5830*/  @!P0 BRA `(.L_x_90) ;  /* 0x0000003800e08947 */ /* 0x010fea0003800000 */
.L_x_178:
[----:B---3--:R-:W-:-:S07]  /*5840*/  MOV R0, UR21 ;  /* 0x0000001500007c02 */ /* 0x008fce0008000f00 */
.L_x_91:
[----:B---3--:R-:W-:-:S04]  /*5850*/  SHF.L.U32 R2, R11, 0x1f, RZ ;  /* 0x0000001f0b027819 */ /* 0x008fc800000006ff */
[----:B------:R3:W4:Y:S03]  /*5860*/  SYNCS.PHASECHK.TRANS64.TRYWAIT P0, [R0+URZ+0x58], R2 ;  /* 0x00005802000075a7 */ /* 0x00072600080011ff */
[----:B----4-:R-:W-:Y:S05]  /*5870*/  @!P0 NANOSLEEP.SYNCS 0x989680 ;  /* 0x009896800000895d */ /* 0x010fea0003900000 */
[----:B------:R-:W4:Y:S02]  /*5880*/  @!P0 SYNCS.PHASECHK.TRANS64 P0, [R0+URZ+0x58], R2 ;  /* 0x00005802000085a7 */ /* 0x000f2400080010ff */
[----:B-12-4-:R-:W-:Y:S05]  /*5890*/  @P0 EXIT ;  /* 0x000000000000094d */ /* 0x016fea0003800000 */
[----:B------:R-:W-:Y:S05]  /*58a0*/  BRA `(.L_x_91) ;  /* 0xfffffffc00e87947 */ /* 0x000fea000383ffff */
.L_x_76:
[----:B------:R-:W-:-:S06]  /*58b0*/  UISETP.GE.AND UP0, UPT, UR18, 0x4, UPT ;  /* 0x000000041200788c */ /* 0x000fcc000bf06270 */
[----:B------:R-:W-:-:S13]  /*58c0*/  PLOP3.LUT P0, PT, PT, PT, UP0, 0x80, 0x8 ;  /* 0x000000000008781c */ /* 0x000fda0003f0f008 */
[----:B-1----:R-:W-:Y:S05]  /*58d0*/  @!P0 EXIT ;  /* 0x000000000000894d */ /* 0x002fea0003800000 */
[----:B------:R-:W-:Y:S01]  /*58e0*/  BAR.SYNC.DEFER_BLOCKING 0x6, 0xa0 ;  /* 0x0182800000007b1d */ /* 0x000fe20000010000 */
[C---:B------:R-:W-:Y:S01]  /*58f0*/  IMAD.SHL.U32 R6, R64.reuse, 0x20, RZ ;  /* 0x0000002040067824 */ /* 0x040fe200078e00ff */
[C---:B------:R-:W-:Y:S01]  /*5900*/  R2P PR, R64.reuse, 0x6 ;  /* 0x0000000640007804 */ /* 0x040fe20000000000 */
[C---:B------:R-:W-:Y:S01]  /*5910*/  IMAD.SHL.U32 R2, R64.reuse, 0x4, RZ ;  /* 0x0000000440027824 */ /* 0x040fe200078e00ff */
[----:B------:R-:W-:Y:S01]  /*5920*/  CS2R R58, SRZ ;  /* 0x00000000003a7805 */ /* 0x000fe2000001ff00 */
[----:B------:R-:W-:Y:S01]  /*5930*/  IMAD.U32 R23, R64, 0x10000, RZ ;  /* 0x0001000040177824 */ /* 0x000fe200078e00ff */
[----:B------:R-:W-:Y:S01]  /*5940*/  UMOV UR43, 0x400 ;  /* 0x00000400002b7882 */ /* 0x000fe20000000000 */
[----:B------:R-:W1:Y:S01]  /*5950*/  LDCU.64 UR4, c[0x0][0x890] ;  /* 0x00011200ff0477ac */ /* 0x000e620008000a00 */
[----:B------:R-:W2:Y:S01]  /*5960*/  LDC.64 R50, c[0x0][0x8b0] ;  /* 0x00022c00ff327b82 */ /* 0x000ea20000000a00 */
[----:B------:R-:W-:Y:S01]  /*5970*/  LOP3.LUT R3, R6, 0xe0, RZ, 0xc0, !PT ;  /* 0x000000e006037812 */ /* 0x000fe200078ec0ff */
[----:B------:R-:W-:Y:S01]  /*5980*/  IMAD.SHL.U32 R26, R64, 0x10, RZ ;  /* 0x00000010401a7824 */ /* 0x000fe200078e00ff */
[----:B------:R-:W-:Y:S01]  /*5990*/  ULEA UR43, UR55, UR43, 0x18 ;  /* 0x0000002b372b7291 */ /* 0x000fe2000f8ec0ff */
[----:B------:R-:W-:Y:S01]  /*59a0*/  LOP3.LUT R6, R6, 0x100, RZ, 0xc0, !PT ;  /* 0x0000010006067812 */ /* 0x000fe200078ec0ff */
[----:B------:R-:W-:Y:S01]  /*59b0*/  IMAD.MOV.U32 R63, RZ, RZ, 0x10 ;  /* 0x00000010ff3f7424 */ /* 0x000fe200078e00ff */
[----:B------:R-:W-:Y:S01]  /*59c0*/  LOP3.LUT R2, R3, 0x1c, R2, 0xf8, !PT ;  /* 0x0000001c03027812 */ /* 0x000fe200078ef802 */
[----:B------:R-:W-:Y:S01]  /*59d0*/  IMAD.MOV.U32 R62, RZ, RZ, 0x20 ;  /* 0x00000020ff3e7424 */ /* 0x000fe200078e00ff */
[----:B------:R-:W3:Y:S01]  /*59e0*/  LDC.64 R48, c[0x0][0x8a8] ;  /* 0x00022a00ff307b82 */ /* 0x000ee20000000a00 */
[----:B------:R-:W-:Y:S01]  /*59f0*/  SHF.R.U32.HI R3, RZ, 0x2, R64 ;  /* 0x00000002ff037819 */ /* 0x000fe20000011640 */
[----:B------:R-:W-:Y:S01]  /*5a00*/  IMAD.MOV.U32 R61, RZ, RZ, 0x1 ;  /* 0x00000001ff3d7424 */ /* 0x000fe200078e00ff */
[----:B------:R-:W-:Y:S01]  /*5a10*/  LOP3.LUT R23, R23, 0x600000, RZ, 0xc0, !PT ;  /* 0x0060000017177812 */ /* 0x000fe200078ec0ff */
[----:B------:R-:W-:Y:S01]  /*5a20*/  IMAD.MOV.U32 R22, RZ, RZ, RZ ;  /* 0x000000ffff167224 */ /* 0x000fe200078e00ff */
[----:B------:R-:W-:Y:S01]  /*5a30*/  LOP3.LUT R26, R6, 0x600, R26, 0xf8, !PT ;  /* 0x00000600061a7812 */ /* 0x000fe200078ef81a */
[----:B------:R-:W-:Y:S01]  /*5a40*/  IMAD.MOV.U32 R60, RZ, RZ, RZ ;  /* 0x000000ffff3c7224 */ /* 0x000fe200078e00ff */
[----:B------:R-:W-:Y:S01]  /*5a50*/  LOP3.LUT R2, R2, 0x4, R3, 0x78, !PT ;  /* 0x0000000402027812 */ /* 0x000fe200078e7803 */
[----:B------:R-:W4:Y:S01]  /*5a60*/  LDS R0, [UR43+0x120] ;  /* 0x0001202bff007984 */ /* 0x000f220008000800 */
[----:B-1----:R-:W-:Y:S01]  /*5a70*/  IMAD.U32 R66, RZ, RZ, UR4 ;  /* 0x00000004ff427e24 */ /* 0x002fe2000f8e00ff */
[----:B------:R-:W-:Y:S01]  /*5a80*/  UIADD3 UR4, UPT, UPT, UR43, 0x400, URZ ;  /* 0x000004002b047890 */ /* 0x000fe2000fffe0ff */
[----:B------:R-:W-:Y:S01]  /*5a90*/  LOP3.LUT R26, R26, R2, RZ, 0xfc, !PT ;  /* 0x000000021a1a7212 */ /* 0x000fe200078efcff */
[----:B------:R-:W-:Y:S01]  /*5aa0*/  IMAD.U32 R65, RZ, RZ, UR5 ;  /* 0x00000005ff417e24 */ /* 0x000fe2000f8e00ff */
[----:B------:R-:W-:Y:S01]  /*5ab0*/  LOP3.LUT R64, R64, 0x60, RZ, 0xc0, !PT ;  /* 0x0000006040407812 */ /* 0x000fe200078ec0ff */
[----:B------:R-:W1:Y:S01]  /*5ac0*/  LDCU UR54, c[0x0][0x370] ;  /* 0x00006e00ff3677ac */ /* 0x000e620008000800 */
[----:B------:R-:W-:Y:S01]  /*5ad0*/  SEL R63, R63, 0xfffffff0, !P2 ;  /* 0xfffffff03f3f7807 */ /* 0x000fe20005000000 */
[----:B------:R-:W-:Y:S01]  /*5ae0*/  IMAD.U32 R56, RZ, RZ, UR4 ;  /* 0x00000004ff387e24 */ /* 0x000fe2000f8e00ff */
[----:B------:R-:W-:Y:S01]  /*5af0*/  SEL R62, R62, 0xffffffe0, !P1 ;  /* 0xffffffe03e3e7807 */ /* 0x000fe20004800000 */
[----:B------:R-:W1:Y:S01]  /*5b00*/  LDCU UR42, c[0x0][0xb0c] ;  /* 0x00016180ff2a77ac */ /* 0x000e620008000800 */
[----:B------:R-:W1:Y:S01]  /*5b10*/  LDCU UR38, c[0x0][0xb30] ;  /* 0x00016600ff2677ac */ /* 0x000e620008000800 */
[----:B------:R-:W1:Y:S01]  /*5b20*/  LDCU.64 UR52, c[0x0][0x888] ;  /* 0x00011100ff3477ac */ /* 0x000e620008000a00 */
[----:B------:R-:W1:Y:S01]  /*5b30*/  LDCU.64 UR40, c[0x0][0xb28] ;  /* 0x00016500ff2877ac */ /* 0x000e620008000a00 */
[----:B------:R-:W1:Y:S01]  /*5b40*/  LDCU.128 UR56, c[0x0][0xb10] ;  /* 0x00016200ff3877ac */ /* 0x000e620008000c00 */
[----:B------:R-:W1:Y:S01]  /*5b50*/  LDCU UR47, c[0x0][0x374] ;  /* 0x00006e80ff2f77ac */ /* 0x000e620008000800 */
[----:B------:R-:W-:Y:S01]  /*5b60*/  UMOV UR46, URZ ;  /* 0x000000ff002e7c82 */ /* 0x000fe20008000000 */
[----:B------:R-:W-:Y:S01]  /*5b70*/  UMOV UR45, URZ ;  /* 0x000000ff002d7c82 */ /* 0x000fe20008000000 */
[----:B-1234-:R-:W-:-:S07]  /*5b80*/  IMAD.IADD R23, R0, 0x1, R23 ;  /* 0x0000000100177824 */ /* 0x01efce00078e0217 */
.L_x_135:
[C---:B------:R-:W-:Y:S02]  /*5b90*/  LEA R3, R58.reuse, UR43, 0x3 ;  /* 0x0000002b3a037c11 */ /* 0x040fe4000f8e18ff */
[----:B------:R-:W-:Y:S02]  /*5ba0*/  SHF.L.U32 R0, R59, 0x1f, RZ ;  /* 0x0000001f3b007819 */ /* 0x000fe400000006ff */
[----:B-1----:R-:W-:Y:S02]  /*5bb0*/  LEA R4, R58, UR43, 0x4 ;  /* 0x0000002b3a047c11 */ /* 0x002fe4000f8e20ff */
[----:B------:R-:W1:Y:S02]  /*5bc0*/  SYNCS.PHASECHK.TRANS64.TRYWAIT P0, [R3+URZ+0x70], R0 ;  /* 0x00007000030075a7 */ /* 0x000e6400080011ff */
[----:B-1----:R-:W-:Y:S05]  /*5bd0*/  @!P0 BRA `(.L_x_92) ;  /* 0x0000003800108947 */ /* 0x002fea0003800000 */
.L_x_179:
[----:B------:R-:W2:Y:S01]  /*5be0*/  LDS.128 R4, [R4+0x100] ;  /* 0x0001000004047984 */ /* 0x000ea20000000c00 */
[----:B------:R-:W-:Y:S01]  /*5bf0*/  UISETP.GE.AND UP0, UPT, UR39, 0x1, UPT ;  /* 0x000000012700788c */ /* 0x000fe2000bf06270 */
[----:B------:R-:W-:Y:S01]  /*5c00*/  @!PT LDS RZ, [RZ] ;  /* 0x00000000fffff984 */ /* 0x000fe20000000800 */
[----:B------:R-:W-:Y:S01]  /*5c10*/  @!PT LDS RZ, [RZ] ;  /* 0x00000000fffff984 */ /* 0x000fe20000000800 */
[----:B------:R-:W-:Y:S01]  /*5c20*/  @!PT LDS RZ, [RZ] ;  /* 0x00000000fffff984 */ /* 0x000fe20000000800 */
[----:B------:R-:W-:Y:S01]  /*5c30*/  @!PT LDS RZ, [RZ] ;  /* 0x00000000fffff984 */ /* 0x000fe20000000800 */
[----:B------:R3:W-:Y:S06]  /*5c40*/  MEMBAR.ALL.CTA ;  /* 0x0000000000007992 */ /* 0x0007ec0000008000 */
[----:B---3--:R-:W3:Y:S01]  /*5c50*/  FENCE.VIEW.ASYNC.S ;  /* 0x00000000000073c6 */ /* 0x008ee20000000000 */
[----:B--2---:R-:W-:Y:S11]  /*5c60*/  LOP3.LUT P0, RZ, R6, 0x1, RZ, 0xc0, !PT ;  /* 0x0000000106ff7812 */ /* 0x004ff6000780c0ff */
[----:B------:R-:W-:Y:S02]  /*5c70*/  @!UPT UIADD3 URZ, UPT, UPT, URZ, URZ, URZ ;  /* 0x000000fffffff290 */ /* 0x000fe4000fffe0ff */
[----:B---3--:R-:W-:Y:S01]  /*5c80*/  VOTEU.ANY UP1, P0 ;  /* 0x0000000000ff7886 */ /* 0x008fe20000020100 */
[----:B------:R-:W-:Y:S01]  /*5c90*/  PLOP3.LUT P0, PT, PT, PT, UP1, 0x80, 0x8 ;  /* 0x000000000008781c */ /* 0x000fe20003f0f018 */
[----:B------:R-:W-:Y:S11]  /*5ca0*/  UP2UR UR62, UPR, URZ, 0x2 ;  /* 0x00000002ff3e7883 */ /* 0x000ff60008000000 */
[----:B------:R-:W-:Y:S01]  /*5cb0*/  @!UPT UIADD3 URZ, UPT, UPT, URZ, URZ, URZ ;  /* 0x000000fffffff290 */ /* 0x000fe2000fffe0ff */
[----:B-1----:R-:W-:Y:S02]  /*5cc0*/  @P0 SHF.R.U32.HI R0, RZ, 0x10, R5 ;  /* 0x00000010ff000819 */ /* 0x002fe40000011605 */
        /* <DEDUP_REMOVED lines=12> */
[----:B------:R-:W2:Y:S01]  /*5d90*/  LDCU UR12, c[0x0][0xb20] ;  /* 0x00016400ff0c77ac */ /* 0x000ea20008000800 */
[----:B------:R-:W-:Y:S02]  /*5da0*/  UIMAD.WIDE.U32 UR4, UR47, UR59, URZ ;  /* 0x0000003b2f0472a5 */ /* 0x000fe4000f8e00ff */
[----:B------:R-:W-:Y:S02]  /*5db0*/  UIMAD.WIDE.U32 UR6, UR54, UR56, URZ ;  /* 0x00000038360672a5 */ /* 0x000fe4000f8e00ff */
[----:B------:R-:W-:Y:S02]  /*5dc0*/  UISETP.NE.AND UP0, UPT, UR58, 0x1, UPT ;  /* 0x000000013a00788c */ /* 0x000fe4000bf05270 */
[----:B------:R-:W-:Y:S02]  /*5dd0*/  UIMAD.WIDE.U32 UR8, UR36, UR59, URZ ;  /* 0x0000003b240872a5 */ /* 0x000fe4000f8e00ff */
[----:B------:R-:W-:Y:S02]  /*5de0*/  UIMAD.WIDE.U32 UR10, UR37, UR56, URZ ;  /* 0x00000038250a72a5 */ /* 0x000fe4000f8e00ff */
[----:B------:R-:W-:Y:S02]  /*5df0*/  UISETP.NE.AND UP1, UPT, UR42, 0x1, UPT ;  /* 0x000000012a00788c */ /* 0x000fe4000bf25270 */
[----:B------:R-:W-:Y:S01]  /*5e00*/  UISETP.NE.AND UP2, UPT, UR39, 0x1, UPT ;  /* 0x000000012700788c */ /* 0x000fe2000bf45270 */
[----:B------:R-:W-:Y:S02]  /*5e10*/  UMOV UR4, UR5 ;  /* 0x0000000500047c82 */ /* 0x000fe40008000000 */
[----:B--2---:R-:W-:Y:S03]  /*5e20*/  USHF.R.U32.HI UR5, URZ, UR12, UR4 ;  /* 0x0000000cff057299 */ /* 0x004fe60008011604 */
[----:B------:R-:W-:Y:S02]  /*5e30*/  UMOV UR4, UR7 ;  /* 0x0000000700047c82 */ /* 0x000fe40008000000 */
[----:B------:R-:W-:Y:S02]  /*5e40*/  USHF.R.U32.HI UR7, URZ, UR57, UR4 ;  /* 0x00000039ff077299 */ /* 0x000fe40008011604 */
[----:B------:R-:W-:Y:S02]  /*5e50*/  USEL UR4, UR47, UR5, !UP0 ;  /* 0x000000052f047287 */ /* 0x000fe4000c000000 */
[----:B------:R-:W-:Y:S01]  /*5e60*/  USEL UR7, UR54, UR7, !UP1 ;  /* 0x0000000736077287 */ /* 0x000fe2000c800000 */
[----:B------:R-:W-:Y:S01]  /*5e70*/  UMOV UR5, UR9 ;  /* 0x0000000900057c82 */ /* 0x000fe20008000000 */
[----:B------:R-:W-:Y:S02]  /*5e80*/  UIMAD.WIDE.U32 UR8, UR4, UR40, URZ ;  /* 0x00000028040872a5 */ /* 0x000fe4000f8e00ff */
[----:B------:R-:W-:Y:S03]  /*5e90*/  USHF.R.U32.HI UR6, URZ, UR12, UR5 ;  /* 0x0000000cff067299 */ /* 0x000fe60008011605 */
[----:B------:R-:W-:Y:S01]  /*5ea0*/  UMOV UR5, UR11 ;  /* 0x0000000b00057c82 */ /* 0x000fe20008000000 */
[----:B------:R-:W-:Y:S02]  /*5eb0*/  UIMAD.WIDE.U32 UR10, UR7, UR40, URZ ;  /* 0x00000028070a72a5 */ /* 0x000fe4000f8e00ff */
[----:B------:R-:W-:Y:S02]  /*5ec0*/  USHF.R.U32.HI UR12, URZ, UR57, UR5 ;  /* 0x00000039ff0c7299 */ /* 0x000fe40008011605 */
[----:B------:R-:W-:Y:S01]  /*5ed0*/  USEL UR6, UR36, UR6, !UP0 ;  /* 0x0000000624067287 */ /* 0x000fe2000c000000 */
[----:B------:R-:W-:Y:S02]  /*5ee0*/  UMOV UR5, UR9 ;  /* 0x0000000900057c82 */ /* 0x000fe40008000000 */
[----:B------:R-:W-:Y:S01]  /*5ef0*/  UMOV UR10, UR11 ;  /* 0x0000000b000a7c82 */ /* 0x000fe20008000000 */
[----:B------:R-:W-:Y:S02]  /*5f00*/  @UP2 USHF.R.U32.HI UR4, URZ, UR41, UR5 ;  /* 0x00000029ff042299 */ /* 0x000fe40008011605 */
[----:B------:R-:W-:Y:S02]  /*5f10*/  @UP2 USHF.R.U32.HI UR7, URZ, UR41, UR10 ;  /* 0x00000029ff072299 */ /* 0x000fe4000801160a */
[----:B------:R-:W-:Y:S02]  /*5f20*/  UIMAD UR4, UR39, UR4, URZ ;  /* 0x00000004270472a4 */ /* 0x000fe4000f8e02ff */
[----:B------:R-:W-:Y:S02]  /*5f30*/  UIMAD.WIDE.U32 UR10, UR6, UR40, URZ ;  /* 0x00000028060a72a5 */ /* 0x000fe4000f8e00ff */
[----:B------:R-:W-:Y:S02]  /*5f40*/  USEL UR5, UR37, UR12, !UP1 ;  /* 0x0000000c25057287 */ /* 0x000fe4000c800000 */
[----:B------:R-:W-:Y:S02]  /*5f50*/  UIMAD UR8, UR39, UR7, URZ ;  /* 0x00000007270872a4 */ /* 0x000fe4000f8e02ff */
[----:B------:R-:W-:Y:S03]  /*5f60*/  UISETP.GE.AND UP0, UPT, UR6, UR4, UPT ;  /* 0x000000040600728c */ /* 0x000fe6000bf06270 */
[----:B------:R-:W-:Y:S01]  /*5f70*/  UMOV UR4, UR11 ;  /* 0x0000000b00047c82 */ /* 0x000fe20008000000 */
[----:B------:R-:W-:Y:S02]  /*5f80*/  UISETP.GE.OR UP0, UPT, UR5, UR8, UP0 ;  /* 0x000000080500728c */ /* 0x000fe40008706670 */
[----:B------:R-:W-:Y:S02]  /*5f90*/  USHF.R.U32.HI UR4, URZ, UR41, UR4 ;  /* 0x00000029ff047299 */ /* 0x000fe40008011604 */
[----:B------:R-:W-:Y:S02]  /*5fa0*/  UIMAD.WIDE.U32 UR8, UR5, UR40, URZ ;  /* 0x00000028050872a5 */ /* 0x000fe4000f8e00ff */
[----:B------:R-:W-:Y:S02]  /*5fb0*/  USEL UR11, UR6, UR4, !UP2 ;  /* 0x00000004060b7287 */ /* 0x000fe4000d000000 */
[----:B------:R-:W-:Y:S02]  /*5fc0*/  UIADD3 UR8, UPT, UPT, -UR5, URZ, URZ ;  /* 0x000000ff05087290 */ /* 0x000fe4000fffe1ff */
[----:B------:R-:W-:Y:S01]  /*5fd0*/  UIADD3 UR10, UPT, UPT, -UR11, URZ, URZ ;  /* 0x000000ff0b0a7290 */ /* 0x000fe2000fffe1ff */
[----:B------:R-:W-:Y:S01]  /*5fe0*/  @!UP0 UMOV UR4, UR9 ;  /* 0x0000000900048c82 */ /* 0x000fe20008000000 */
[----:B------:R-:W-:Y:S02]  /*5ff0*/  UIADD3 UR9, UPT, UPT, -UR6, URZ, URZ ;  /* 0x000000ff06097290 */ /* 0x000fe4000fffe1ff */
[----:B------:R-:W-:Y:S02]  /*6000*/  @!UP0 USHF.R.U32.HI UR4, URZ, UR41, UR4 ;  /* 0x00000029ff048299 */ /* 0x000fe40008011604 */
[----:B------:R-:W-:Y:S02]  /*6010*/  UIMAD UR10, UR39, UR10, UR6 ;  /* 0x0000000a270a72a4 */ /* 0x000fe4000f8e0206 */
[----:B------:R-:W-:Y:S04]  /*6020*/  @!UP0 USEL UR4, UR5, UR4, !UP2 ;  /* 0x0000000405048287 */ /* 0x000fe8000d000000 */
[----:B------:R-:W-:Y:S02]  /*6030*/  @!UP0 UIMAD UR10, UR7, UR10, UR4 ;  /* 0x0000000a070a82a4 */ /* 0x000fe4000f8e0204 */
[----:B------:R-:W-:Y:S02]  /*6040*/  @!UP0 UIADD3 UR11, UPT, UPT, UR11, -UR4, URZ ;  /* 0x800000040b0b8290 */ /* 0x000fe4000fffe0ff */
[----:B------:R-:W-:Y:S02]  /*6050*/  UIMAD UR7, UR42, UR8, UR37 ;  /* 0x000000082a0772a4 */ /* 0x000fe4000f8e0225 */
[----:B------:R-:W-:Y:S02]  /*6060*/  @!UP0 UIMAD UR6, UR11, UR39, UR5 ;  /* 0x000000270b0682a4 */ /* 0x000fe4000f8e0205 */
[----:B------:R-:W-:Y:S01]  /*6070*/  UIMAD UR4, UR58, UR9, UR36 ;  /* 0x000000093a0472a4 */ /* 0x000fe2000f8e0224 */
[----:B------:R-:W-:Y:S02]  /*6080*/  @!UP0 UMOV UR5, UR10 ;  /* 0x0000000a00058c82 */ /* 0x000fe40008000000 */
[----:B------:R-:W-:Y:S02]  /*6090*/  UIMAD UR37, UR5, UR42, UR7 ;  /* 0x0000002a052572a4 */ /* 0x000fe4000f8e0207 */
[----:B------:R-:W-:Y:S11]  /*60a0*/  UIMAD UR36, UR6, UR58, UR4 ;  /* 0x0000003a062472a4 */ /* 0x000ff6000f8e0204 */
[----:B------:R-:W-:Y:S01]  /*60b0*/  @!UPT UIADD3 URZ, UPT, UPT, URZ, URZ, URZ ;  /* 0x000000fffffff290 */ /* 0x000fe2000fffe0ff */
.L_x_93:
[----:B------:R-:W-:Y:S01]  /*60c0*/  UISETP.NE.AND UP0, UPT, UR38, 0x1, UPT ;  /* 0x000000012600788c */ /* 0x000fe2000bf05270 */
[----:B------:R-:W-:Y:S01]  /*60d0*/  LOP3.LUT P0, RZ, R56, 0x3f0, RZ, 0xc0, !PT ;  /* 0x000003f038ff7812 */ /* 0x000fe2000780c0ff */
[----:B------:R-:W-:Y:S01]  /*60e0*/  USHF.L.U32 UR50, UR24, 0x6, URZ ;  /* 0x0000000618327899 */ /* 0x000fe200080006ff */
[----:B------:R-:W-:Y:S01]  /*60f0*/  BSSY.RECONVERGENT B6, `(.L_x_94) ;  /* 0x0000034000067945 */ /* 0x000fe20003800200 */
[----:B------:R-:W-:Y:S01]  /*6100*/  USHF.L.U32 UR49, UR28, 0x7, URZ ;  /* 0x000000071c317899 */ /* 0x000fe200080006ff */
[----:B------:R-:W-:Y:S06]  /*6110*/  IADD3 R58, PT, PT, R58, 0x1, RZ ;  /* 0x000000013a3a7810 */ /* 0x000fec0007ffe0ff */
[----:B------:R-:W2:Y:S01]  /*6120*/  @!UP0 LDCU.128 UR12, c[0x0][0xb10] ;  /* 0x00016200ff0c87ac */ /* 0x000ea20008000c00 */
[----:B------:R-:W3:Y:S01]  /*6130*/  @!UP0 LDCU UR5, c[0x0][0xb0c] ;  /* 0x00016180ff0587ac */ /* 0x000ee20008000800 */
[----:B------:R-:W4:Y:S01]  /*6140*/  @!UP0 LDCU UR10, c[0x0][0xb20] ;  /* 0x00016400ff0a87ac */ /* 0x000f220008000800 */
[----:B--2---:R-:W-:Y:S02]  /*6150*/  UIMAD.WIDE.U32 UR8, UR37, UR12, URZ ;  /* 0x0000000c250872a5 */ /* 0x004fe4000f8e00ff */
[----:B------:R-:W-:Y:S02]  /*6160*/  UIMAD.WIDE.U32 UR6, UR36, UR15, URZ ;  /* 0x0000000f240672a5 */ /* 0x000fe4000f8e00ff */
[----:B------:R-:W-:Y:S03]  /*6170*/  @!UP0 UISETP.NE.AND UP1, UPT, UR14, 0x1, UPT ;  /* 0x000000010e00888c */ /* 0x000fe6000bf25270 */
[----:B------:R-:W-:Y:S01]  /*6180*/  @!UP0 UMOV UR4, UR9 ;  /* 0x0000000900048c82 */ /* 0x000fe20008000000 */
[----:B---3--:R-:W-:Y:S02]  /*6190*/  @!UP0 UISETP.NE.AND UP2, UPT, UR5, 0x1, UPT ;  /* 0x000000010500888c */ /* 0x008fe4000bf45270 */
[----:B------:R-:W-:Y:S01]  /*61a0*/  @!UP0 USHF.R.U32.HI UR4, URZ, UR13, UR4 ;  /* 0x0000000dff048299 */ /* 0x000fe20008011604 */
[----:B------:R-:W-:Y:S02]  /*61b0*/  @!UP0 UMOV UR6, UR7 ;  /* 0x0000000700068c82 */ /* 0x000fe40008000000 */
[----:B----4-:R-:W-:Y:S02]  /*61c0*/  @!UP0 USHF.R.U32.HI UR6, URZ, UR10, UR6 ;  /* 0x0000000aff068299 */ /* 0x010fe40008011606 */
[----:B------:R-:W-:Y:S02]  /*61d0*/  @!UP0 USEL UR7, UR37, UR4, !UP2 ;  /* 0x0000000425078287 */ /* 0x000fe4000d000000 */
[----:B------:R-:W-:Y:S04]  /*61e0*/  @!UP0 USEL UR6, UR36, UR6, !UP1 ;  /* 0x0000000624068287 */ /* 0x000fe8000c800000 */
[----:B------:R-:W-:Y:S02]  /*61f0*/  @!UP0 UIADD3 UR4, UPT, UPT, -UR7, UR6, URZ ;  /* 0x0000000607048290 */ /* 0x000fe4000fffe1ff */
[----:B------:R-:W-:Y:S02]  /*6200*/  @!UP0 UIADD3 UR6, UPT, UPT, UR7, -UR6, URZ ;  /* 0x8000000607068290 */ /* 0x000fe4000fffe0ff */
[----:B------:R-:W-:Y:S02]  /*6210*/  @!UP0 UIMAD UR37, UR4, UR5, UR37 ;  /* 0x00000005042582a4 */ /* 0x000fe4000f8e0225 */
[----:B------:R-:W-:Y:S01]  /*6220*/  @!UP0 UIMAD UR36, UR6, UR14, UR36 ;  /* 0x0000000e062482a4 */ /* 0x000fe2000f8e0224 */
[----:B------:R-:W-:Y:S11]  /*6230*/  @!P0 BRA `(.L_x_95) ;  /* 0x00000000007c8947 */ /* 0x000ff60003800000 */
[----:B------:R-:W2:Y:S01]  /*6240*/  LDCU.64 UR8, c[0x4][0x80] ;  /* 0x01001000ff0877ac */ /* 0x000ea20008000a00 */
[----:B------:R-:W-:Y:S01]  /*6250*/  MOV R2, 0x0 ;  /* 0x0000000000027802 */ /* 0x000fe20000000f00 */
[----:B------:R-:W-:Y:S02]  /*6260*/  HFMA2 R12, -RZ, RZ, 0, 5.9604644775390625e-08 ;  /* 0x00000001ff0c7431 */ /* 0x000fe400000001ff */
[----:B------:R-:W-:Y:S01]  /*6270*/  IMAD.MOV.U32 R8, RZ, RZ, 0x70 ;  /* 0x00000070ff087424 */ /* 0x000fe200078e00ff */
[----:B------:R3:W4:Y:S01]  /*6280*/  LDC.64 R14, c[0x4][R2] ;  /* 0x01000000020e7b82 */ /* 0x0007220000000a00 */
[----:B------:R-:W1:Y:S01]  /*6290*/  LDCU.64 UR6, c[0x4][0x88] ;  /* 0x01001100ff0677ac */ /* 0x000e620008000a00 */
[----:B------:R-:W-:Y:S01]  /*62a0*/  IMAD.MOV.U32 R13, RZ, RZ, RZ ;  /* 0x000000ffff0d7224 */ /* 0x000fe200078e00ff */
[----:B------:R-:W1:Y:S01]  /*62b0*/  LDCU.64 UR4, c[0x4][0x8] ;  /* 0x01000100ff0477ac */ /* 0x000e620008000a00 */
[----:B--2---:R-:W-:Y:S01]  /*62c0*/  MOV R5, UR9 ;  /* 0x0000000900057c02 */ /* 0x004fe20008000f00 */
[----:B------:R-:W-:Y:S01]  /*62d0*/  IMAD.U32 R4, RZ, RZ, UR8 ;  /* 0x00000008ff047e24 */ /* 0x000fe2000f8e00ff */
[----:B-1----:R-:W-:Y:S01]  /*62e0*/  MOV R7, UR7 ;  /* 0x0000000700077c02 */ /* 0x002fe20008000f00 */
[----:B------:R-:W-:Y:S01]  /*62f0*/  IMAD.U32 R6, RZ, RZ, UR6 ;  /* 0x00000006ff067e24 */ /* 0x000fe2000f8e00ff */
[----:B------:R-:W-:Y:S01]  /*6300*/  MOV R11, UR5 ;  /* 0x00000005000b7c02 */ /* 0x000fe20008000f00 */
[----:B------:R-:W-:Y:S02]  /*6310*/  IMAD.U32 R10, RZ, RZ, UR4 ;  /* 0x00000004ff0a7e24 */ /* 0x000fe4000f8e00ff */
[----:B------:R-:W-:Y:S07]  /*6320*/  LEPC R20, `(.L_x_96) ;  /* 0x000000001014794e */ /* 0x000fee0000000000 */
[----:B---345:R-:W-:Y:S05]  /*6330*/  CALL.ABS.NOINC R14 ;  /* 0x000000000e007343 */ /* 0x038fea0003c00000 */
.L_x_96:
[----:B------:R-:W1:Y:S01]  /*6340*/  LDCU.64 UR8, c[0x4][0x80] ;  /* 0x01001000ff0877ac */ /* 0x000e620008000a00 */
[----:B------:R-:W2:Y:S01]  /*6350*/  LDC.64 R2, c[0x4][R2] ;  /* 0x0100000002027b82 */ /* 0x000ea20000000a00 */
[----:B------:R-:W-:Y:S02]  /*6360*/  HFMA2 R12, -RZ, RZ, 0, 5.9604644775390625e-08 ;  /* 0x00000001ff0c7431 */ /* 0x000fe400000001ff */
[----:B------:R-:W-:Y:S02]  /*6370*/  IMAD.MOV.U32 R8, RZ, RZ, 0x70 ;  /* 0x00000070ff087424 */ /* 0x000fe400078e00ff */
[----:B------:R-:W-:Y:S01]  /*6380*/  IMAD.MOV.U32 R13, RZ, RZ, RZ ;  /* 0x000000ffff0d7224 */ /* 0x000fe200078e00ff */
[----:B------:R-:W3:Y:S01]  /*6390*/  LDCU.64 UR6, c[0x4][0x88] ;  /* 0x01001100ff0677ac */ /* 0x000ee20008000a00 */
[----:B------:R-:W4:Y:S01]  /*63a0*/  LDCU.64 UR4, c[0x4][0x8] ;  /* 0x01000100ff0477ac */ /* 0x000f220008000a00 */
[----:B-1----:R-:W-:Y:S02]  /*63b0*/  MOV R4, UR8 ;  /* 0x0000000800047c02 */ /* 0x002fe40008000f00 */
[----:B------:R-:W-:Y:S02]  /*63c0*/  MOV R5, UR9 ;  /* 0x0000000900057c02 */ /* 0x000fe40008000f00 */
[----:B---3--:R-:W-:Y:S01]  /*63d0*/  MOV R7, UR7 ;  /* 0x0000000700077c02 */ /* 0x008fe20008000f00 */
[----:B------:R-:W-:Y:S01]  /*63e0*/  IMAD.U32 R6, RZ, RZ, UR6 ;  /* 0x00000006ff067e24 */ /* 0x000fe2000f8e00ff */
[----:B----4-:R-:W-:Y:S01]  /*63f0*/  MOV R11, UR5 ;  /* 0x00000005000b7c02 */ /* 0x010fe20008000f00 */
[----:B------:R-:W-:Y:S02]  /*6400*/  IMAD.U32 R10, RZ, RZ, UR4 ;  /* 0x00000004ff0a7e24 */ /* 0x000fe4000f8e00ff */
[----:B------:R-:W-:Y:S07]  /*6410*/  LEPC R20, `(.L_x_95) ;  /* 0x000000001014794e */ /* 0x000fee0000000000 */
[----:B--2---:R-:W-:Y:S05]  /*6420*/  CALL.ABS.NOINC R2 ;  /* 0x0000000002007343 */ /* 0x004fea0003c00000 */
.L_x_95:
[----:B------:R-:W-:Y:S05]  /*6430*/  BSYNC.RECONVERGENT B6 ;  /* 0x0000000000067941 */ /* 0x000fea0003800200 */
.L_x_94:
[----:B------:R-:W-:Y:S01]  /*6440*/  R2UR UR5, R66 ;  /* 0x00000000420572ca */ /* 0x000fe200000e0000 */
[----:B------:R-:W-:Y:S01]  /*6450*/  UISETP.NE.AND UP2, UPT, UR63, URZ, UPT ;  /* 0x000000ff3f00728c */ /* 0x000fe2000bf45270 */
[----:B------:R-:W-:Y:S02]  /*6460*/  R2UR UR4, R65 ;  /* 0x00000000410472ca */ /* 0x000fe400000e0000 */
[----:B------:R-:W-:Y:S02]  /*6470*/  ISETP.NE.U32.AND P4, PT, R50, RZ, PT ;  /* 0x000000ff3200720c */ /* 0x000fe40003f85070 */
[----:B------:R-:W-:Y:S02]  /*6480*/  ISETP.NE.U32.AND P2, PT, RZ, UR52, PT ;  /* 0x00000034ff007c0c */ /* 0x000fe4000bf45070 */
[----:B------:R-:W-:Y:S02]  /*6490*/  PLOP3.LUT P1, PT, PT, PT, UP2, 0x80, 0x8 ;  /* 0x000000000008781c */ /* 0x000fe40003f2f028 */
[----:B------:R-:W-:Y:S02]  /*64a0*/  ISETP.NE.AND.EX P4, PT, R51, RZ, PT, P4 ;  /* 0x000000ff3300720c */ /* 0x000fe40003f85340 */
[----:B------:R-:W-:Y:S01]  /*64b0*/  ISETP.NE.AND.EX P2, PT, RZ, UR53, PT, P2 ;  /* 0x00000035ff007c0c */ /* 0x000fe2000bf45320 */
[----:B------:R-:W-:Y:S04]  /*64c0*/  UISETP.NE.U32.AND UP0, UPT, UR5, URZ, UPT ;  /* 0x000000ff0500728c */ /* 0x000fe8000bf05070 */
[----:B------:R-:W-:Y:S02]  /*64d0*/  UISETP.NE.AND.EX UP1, UPT, UR4, URZ, UPT, UP0 ;  /* 0x000000ff0400728c */ /* 0x000fe4000bf25300 */
[----:B------:R-:W-:Y:S02]  /*64e0*/  UPLOP3.LUT UP0, UPT, UPT, UPT, UPT, 0x40, 0x4 ;  /* 0x000000000004789c */ /* 0x000fe40003f0e870 */
[----:B------:R-:W-:Y:S06]  /*64f0*/  @UP2 UPLOP3.LUT UP0, UPT, UPT, UPT, UP1, 0x80, 0x8 ;  /* 0x000000000008289c */ /* 0x000fec0003f0f010 */
[----:B------:R-:W-:Y:S01]  /*6500*/  PLOP3.LUT P0, PT, PT, PT, UP0, 0x80, 0x8 ;  /* 0x000000000008781c */ /* 0x000fe20003f0f008 */
[----:B------:R-:W-:Y:S01]  /*6510*/  @!UPT UIADD3 URZ, UPT, UPT, URZ, URZ, URZ ;  /* 0x000000fffffff290 */ /* 0x000fe2000fffe0ff */
[----:B------:R-:W-:Y:S11]  /*6520*/  BRA.U !UP1, `(.L_x_97) ;  /* 0x0000000109407547 */ /* 0x000ff6000b800000 */
[----:B------:R-:W-:Y:S01]  /*6530*/  UISETP.NE.U32.AND UP0, UPT, UR52, URZ, UPT ;  /* 0x000000ff3400728c */ /* 0x000fe2000bf05070 */
[----:B------:R-:W-:Y:S01]  /*6540*/  R2UR UR6, R66 ;  /* 0x00000000420672ca */ /* 0x000fe200000e0000 */
[----:B------:R-:W2:Y:S01]  /*6550*/  LDCU.64 UR8, c[0x0][0x358] ;  /* 0x00006b00ff0877ac */ /* 0x000ea20008000a00 */
[----:B------:R-:W-:Y:S02]  /*6560*/  HFMA2 R52, -RZ, RZ, 0, 5.9604644775390625e-08 ;  /* 0x00000001ff347431 */ /* 0x000fe400000001ff */
[----:B-1----:R-:W-:Y:S01]  /*6570*/  IMAD.MOV.U32 R0, RZ, RZ, 0x1 ;  /* 0x00000001ff007424 */ /* 0x002fe200078e00ff */
[----:B------:R-:W-:Y:S06]  /*6580*/  UISETP.NE.AND.EX UP0, UPT, UR53, URZ, UPT, UP0 ;  /* 0x000000ff3500728c */ /* 0x000fec000bf05300 */
[----:B------:R-:W-:Y:S05]  /*6590*/  PLOP3.LUT P3, PT, PT, PT, UP0, 0x80, 0x8 ;  /* 0x000000000008781c */ /* 0x000fea0003f6f008 */
[----:B------:R-:W1:Y:S01]  /*65a0*/  @UP0 LDCU.64 UR4, c[0x0][0x888] ;  /* 0x00011100ff0407ac */ /* 0x000e620008000a00 */
[----:B------:R-:W-:Y:S07]  /*65b0*/  @UP0 UIMAD UR6, UR60, UR6, URZ ;  /* 0x000000063c0602a4 */ /* 0x000fee000f8e02ff */
[----:B------:R-:W-:Y:S01]  /*65c0*/  @!P3 PRMT R52, R0, 0x7610, R52 ;  /* 0x000076100034b816 */ /* 0x000fe20000000034 */
[----:B-1----:R-:W-:Y:S06]  /*65d0*/  @UP0 UIMAD.WIDE UR4, UR6, 0x4, UR4 ;  /* 0x00000004060408a5 */ /* 0x002fec000f8e0204 */
[----:B------:R-:W-:Y:S02]  /*65e0*/  IMAD.U32 R2, RZ, RZ, UR4 ;  /* 0x00000004ff027e24 */ /* 0x000fe4000f8e00ff */
[----:B------:R-:W-:Y:S03]  /*65f0*/  IMAD.U32 R3, RZ, RZ, UR5 ;  /* 0x00000005ff037e24 */ /* 0x000fe6000f8e00ff */
[----:B------:R-:W1:Y:S02]  /*6600*/  @!UP0 LDCU UR4, c[0x0][0x880] ;  /* 0x00011000ff0487ac */ /* 0x000e640008000800 */
[----:B--2--5:R2:W5:Y:S02]  /*6610*/  @P3 LDG.E R27, desc[UR8][R2.64] ;  /* 0x00000008021b3981 */ /* 0x024564000c1e1900 */
[----:B-12---:R-:W-:Y:S02]  /*6620*/  @!P3 MOV R27, UR4 ;  /* 0x00000004001bbc02 */ /* 0x006fe40008000f00 */
.L_x_97:
[----:B------:R-:W-:Y:S05]  /*6630*/  @!P4 BRA `(.L_x_98) ;  /* 0x000000000024c947 */ /* 0x000fea0003800000 */
[----:B------:R-:W-:Y:S01]  /*6640*/  ISETP.NE.U32.AND P3, PT, R48, RZ, PT ;  /* 0x000000ff3000720c */ /* 0x000fe20003f65070 */
[----:B------:R-:W2:Y:S03]  /*6650*/  LDCU.64 UR4, c[0x0][0x358] ;  /* 0x00006b00ff0477ac */ /* 0x000ea60008000a00 */
[----:B------:R-:W-:Y:S11]  /*6660*/  ISETP.NE.AND.EX P3, PT, R49, RZ, PT, P3 ;  /* 0x000000ff3100720c */ /* 0x000ff60003f65330 */
[----:B------:R-:W-:Y:S02]  /*6670*/  @!UPT UIADD3 URZ, UPT, UPT, URZ, URZ, URZ ;  /* 0x000000fffffff290 */ /* 0x000fe4000fffe0ff */
[----:B------:R-:W3:Y:S01]  /*6680*/  @P3 LDC.64 R2, c[0x0][0x8a8] ;  /* 0x00022a00ff023b82 */ /* 0x000ee20000000a00 */
[----:B-1----:R-:W-:Y:S04]  /*6690*/  @P3 IMAD R0, R50, UR60, RZ ;  /* 0x0000003c32003c24 */ /* 0x002fe8000f8e02ff */
[----:B---3--:R-:W-:Y:S05]  /*66a0*/  @P3 IMAD.WIDE R2, R0, 0x4, R2 ;  /* 0x0000000400023825 */ /* 0x008fea00078e0202 */
[----:B--2--5:R2:W5:Y:S02]  /*66b0*/  @P3 LDG.E R24, desc[UR4][R2.64] ;  /* 0x0000000402183981 */ /* 0x024564000c1e1900 */
[----:B--2---:R-:W3:Y:S02]  /*66c0*/  @!P3 LDC R24, c[0x0][0x8a0] ;  /* 0x00022800ff18bb82 */ /* 0x004ee40000000800 */
.L_x_98:
[----:B-----5:R-:W-:Y:S01]  /*66d0*/  FSETP.NEU.AND P3, PT, R27, RZ, PT ;  /* 0x000000ff1b00720b */ /* 0x020fe20003f6d000 */
[----:B------:R-:W-:Y:S01]  /*66e0*/  IMAD.SHL.U32 R75, R26, 0x4, RZ ;  /* 0x000000041a4b7824 */ /* 0x000fe200078e00ff */
[----:B------:R-:W-:Y:S01]  /*66f0*/  SEL R4, RZ, 0xffffffff, P2 ;  /* 0xffffffffff047807 */ /* 0x000fe20001000000 */
[----:B------:R-:W-:Y:S01]  /*6700*/  BSSY B1, `(.L_x_99) ;  /* 0x0000044000017945 */ /* 0x000fe20003800000 */
[----:B------:R-:W-:Y:S01]  /*6710*/  @P1 LOP3.LUT P2, RZ, R52, 0xff, RZ, 0xc0, !PT ;  /* 0x000000ff34ff1812 */ /* 0x000fe2000784c0ff */
[----:B------:R-:W-:Y:S01]  /*6720*/  VIADD R70, R75, UR43 ;  /* 0x0000002b4b467c36 */ /* 0x000fe20008000000 */
[----:B-1----:R-:W-:Y:S01]  /*6730*/  @P1 SEL R0, RZ, 0xffffffff, P3 ;  /* 0xffffffffff001807 */ /* 0x002fe20001800000 */
[----:B------:R-:W-:Y:S01]  /*6740*/  IMAD.MOV.U32 R76, RZ, RZ, 0x1 ;  /* 0x00000001ff4c7424 */ /* 0x000fe200078e00ff */
[----:B------:R-:W-:Y:S01]  /*6750*/  LOP3.LUT R61, R61, 0x1, RZ, 0x3c, !PT ;  /* 0x000000013d3d7812 */ /* 0x000fe200078e3cff */
[----:B------:R-:W-:Y:S01]  /*6760*/  IMAD.MOV.U32 R74, RZ, RZ, RZ ;  /* 0x000000ffff4a7224 */ /* 0x000fe200078e00ff */
[----:B------:R-:W-:Y:S02]  /*6770*/  @P0 SEL R0, R4, R0, !P2 ;  /* 0x0000000004000207 */ /* 0x000fe40005000000 */
[----:B------:R-:W-:Y:S02]  /*6780*/  CS2R R46, SRZ ;  /* 0x00000000002e7805 */ /* 0x000fe4000001ff00 */
[----:B------:R-:W-:Y:S02]  /*6790*/  LEA R72, R22, UR43, 0x3 ;  /* 0x0000002b16487c11 */ /* 0x000fe4000f8e18ff */
[----:B------:R-:W-:Y:S02]  /*67a0*/  CS2R R44, SRZ ;  /* 0x00000000002c7805 */ /* 0x000fe4000001ff00 */
[----:B------:R-:W-:Y:S02]  /*67b0*/  @P1 LOP3.LUT R0, R0, 0x1, RZ, 0xc0, !PT ;  /* 0x0000000100001812 */ /* 0x000fe400078ec0ff */
[----:B------:R-:W-:Y:S02]  /*67c0*/  CS2R R42, SRZ ;  /* 0x00000000002a7805 */ /* 0x000fe4000001ff00 */
[----:B------:R-:W-:Y:S02]  /*67d0*/  SHF.L.U32 R2, R60, 0x1f, RZ ;  /* 0x0000001f3c027819 */ /* 0x000fe400000006ff */
[----:B------:R-:W-:Y:S02]  /*67e0*/  CS2R R40, SRZ ;  /* 0x0000000000287805 */ /* 0x000fe4000001ff00 */
[----:B------:R-:W-:Y:S02]  /*67f0*/  ISETP.NE.U32.OR P6, PT, R0, 0x1, !P1 ;  /* 0x000000010000780c */ /* 0x000fe40004fc5470 */
[----:B------:R-:W-:Y:S02]  /*6800*/  CS2R R38, SRZ ;  /* 0x0000000000267805 */ /* 0x000fe4000001ff00 */
[----:B------:R-:W-:Y:S02]  /*6810*/  PLOP3.LUT P2, PT, PT, PT, UP1, 0x80, 0x8 ;  /* 0x000000000008781c */ /* 0x000fe40003f4f018 */
[----:B------:R-:W-:Y:S02]  /*6820*/  CS2R R36, SRZ ;  /* 0x0000000000247805 */ /* 0x000fe4000001ff00 */
[----:B------:R-:W-:Y:S02]  /*6830*/  LEA.HI R25, R22, R22, RZ, 0x1 ;  /* 0x0000001616197211 */ /* 0x000fe400078f08ff */
[----:B------:R-:W-:Y:S02]  /*6840*/  CS2R R34, SRZ ;  /* 0x0000000000227805 */ /* 0x000fe4000001ff00 */
[----:B------:R-:W-:Y:S02]  /*6850*/  LOP3.LUT P4, R57, R52, 0xff, RZ, 0xc0, !PT ;  /* 0x000000ff34397812 */ /* 0x000fe4000788c0ff */
[----:B------:R-:W-:Y:S02]  /*6860*/  CS2R R32, SRZ ;  /* 0x0000000000207805 */ /* 0x000fe4000001ff00 */
[----:B------:R-:W-:Y:S01]  /*6870*/  SEL R3, RZ, 0xffffffff, P3 ;  /* 0xffffffffff037807 */ /* 0x000fe20001800000 */
[----:B------:R-:W-:Y:S01]  /*6880*/  VIADD R69, R70, 0x400 ;  /* 0x0000040046457836 */ /* 0x000fe20000000000 */
[----:B------:R-:W-:Y:S01]  /*6890*/  P2R R67, PR, RZ, 0x40 ;  /* 0x00000040ff437803 */ /* 0x000fe20000000000 */
[----:B------:R-:W-:Y:S01]  /*68a0*/  IMAD.IADD R68, R62, 0x1, R70 ;  /* 0x000000013e447824 */ /* 0x000fe200078e0246 */
[----:B------:R-:W-:Y:S02]  /*68b0*/  @P6 SHF.L.U32 R0, R61, 0x1f, RZ ;  /* 0x0000001f3d006819 */ /* 0x000fe400000006ff */
[----:B------:R-:W-:Y:S02]  /*68c0*/  @P2 SEL R3, R4, R3, !P4 ;  /* 0x0000000304032207 */ /* 0x000fe40006000000 */
[----:B------:R1:W2:Y:S02]  /*68d0*/  @P6 SYNCS.PHASECHK.TRANS64.TRYWAIT P1, [UR43+0x20], R0 ;  /* 0x00002000ff0065a7 */ /* 0x0002a4000802112b */
[----:B------:R-:W-:Y:S04]  /*68e0*/  LOP3.LUT R3, R3, 0x1, RZ, 0xc0, !PT ;  /* 0x0000000103037812 */ /* 0x000fe800078ec0ff */
[----:B------:R-:W-:Y:S04]  /*68f0*/  ISETP.NE.U32.AND P5, PT, R3, 0x1, PT ;  /* 0x000000010300780c */ /* 0x000fe80003fa5070 */
[----:B------:R-:W-:Y:S01]  /*6900*/  P2R R77, PR, RZ, 0x20 ;  /* 0x00000020ff4d7803 */ /* 0x000fe20000000000 */
[----:B------:R4:W3:Y:S01]  /*6910*/  SYNCS.PHASECHK.TRANS64.TRYWAIT P0, [R72+URZ+0x90], R2 ;  /* 0x00009002480075a7 */ /* 0x0008e200080011ff */
[C---:B-1----:R-:W-:Y:S01]  /*6920*/  IMAD.SHL.U32 R0, R25.reuse, 0x40, RZ ;  /* 0x0000004019007824 */ /* 0x042fe200078e00ff */
[----:B------:R-:W-:Y:S04]  /*6930*/  LOP3.LUT R25, R25, 0xffe, RZ, 0xc0, !PT ;  /* 0x00000ffe19197812 */ /* 0x000fe800078ec0ff */
[----:B------:R-:W-:Y:S01]  /*6940*/  LOP3.LUT R0, R0, 0xffffff80, RZ, 0xc0, !PT ;  /* 0xffffff8000007812 */ /* 0x000fe200078ec0ff */
[----:B------:R-:W-:Y:S04]  /*6950*/  IMAD.IADD R25, R22, 0x1, -R25 ;  /* 0x0000000116197824 */ /* 0x000fe800078e0a19 */
[----:B------:R-:W-:Y:S04]  /*6960*/  IMAD.IADD R0, R23, 0x1, R0 ;  /* 0x0000000117007824 */ /* 0x000fe800078e0200 */
[----:B------:R-:W-:Y:S01]  /*6970*/  IMAD R25, R25, 0x100000, R0 ;  /* 0x0010000019197824 */ /* 0x000fe200078e0200 */
[----:B--2---:R-:W-:Y:S01]  /*6980*/  @P6 SEL R76, RZ, 0x1, !P1 ;  /* 0x00000001ff4c6807 */ /* 0x004fe20004800000 */
[----:B----4-:R-:W-:Y:S06]  /*6990*/  @!P6 BRA `(.L_x_100) ;  /* 0x000000000068e947 */ /* 0x010fec0003800000 */
[C---:B------:R-:W-:Y:S01]  /*69a0*/  @P5 IMAD R5, R63.reuse, 0x4, R69 ;  /* 0x000000043f055824 */ /* 0x040fe200078e0245 */
[----:B------:R-:W-:Y:S01]  /*69b0*/  ISETP.NE.AND P1, PT, R76, RZ, PT ;  /* 0x000000ff4c00720c */ /* 0x000fe20003f25270 */
[----:B------:R-:W-:Y:S01]  /*69c0*/  @P5 IMAD R4, R63, 0x4, R70 ;  /* 0x000000043f045824 */ /* 0x000fe200078e0246 */
[----:B------:R-:W-:Y:S01]  /*69d0*/  BSSY B0, `(.L_x_101) ;  /* 0x000000e000007945 */ /* 0x000fe20003800000 */
[----:B------:R-:W-:Y:S01]  /*69e0*/  IMAD.MOV.U32 R46, RZ, RZ, RZ ;  /* 0x000000ffff2e7224 */ /* 0x000fe200078e00ff */
[----:B------:R-:W-:Y:S01]  /*69f0*/  CS2R R42, SRZ ;  /* 0x00000000002a7805 */ /* 0x000fe2000001ff00 */
[----:B------:R-:W-:Y:S01]  /*6a00*/  @P5 IMAD.IADD R5, R62, 0x1, R5 ;  /* 0x000000013e055824 */ /* 0x000fe200078e0205 */
[----:B------:R-:W-:Y:S02]  /*6a10*/  CS2R R40, SRZ ;  /* 0x0000000000287805 */ /* 0x000fe4000001ff00 */
[----:B------:R-:W-:Y:S02]  /*6a20*/  CS2R R44, SRZ ;  /* 0x00000000002c7805 */ /* 0x000fe4000001ff00 */
[----:B------:R-:W-:Y:S02]  /*6a30*/  CS2R R34, SRZ ;  /* 0x0000000000227805 */ /* 0x000fe4000001ff00 */
[----:B------:R-:W-:Y:S02]  /*6a40*/  CS2R R32, SRZ ;  /* 0x0000000000207805 */ /* 0x000fe4000001ff00 */
[----:B------:R-:W-:Y:S02]  /*6a50*/  CS2R R38, SRZ ;  /* 0x0000000000267805 */ /* 0x000fe4000001ff00 */
[----:B------:R-:W-:Y:S01]  /*6a60*/  CS2R R36, SRZ ;  /* 0x0000000000247805 */ /* 0x000fe2000001ff00 */
[----:B------:R-:W-:Y:S06]  /*6a70*/  @P1 BRA `(.L_x_102) ;  /* 0x00000000000c1947 */ /* 0x000fec0003800000 */
[----:B------:R-:W-:Y:S04]  /*6a80*/  SHF.L.U32 R3, R61, 0x1f, RZ ;  /* 0x0000001f3d037819 */ /* 0x000fe800000006ff */
[----:B------:R-:W1:Y:S02]  /*6a90*/  SYNCS.PHASECHK.TRANS64.TRYWAIT P1, [UR43+0x20], R3 ;  /* 0x00002003ff0075a7 */ /* 0x000e64000802112b */
[----:B-1----:R-:W-:Y:S05]  /*6aa0*/  @!P1 BRA `(.L_x_103) ;  /* 0x0000002800709947 */ /* 0x002fea0003800000 */
.L_x_102:
[----:B------:R-:W-:Y:S05]  /*6ab0*/  BSYNC B0 ;  /* 0x0000000000007941 */ /* 0x000fea0003800000 */
.L_x_101:
[----:B------:R-:W-:Y:S01]  /*6ac0*/  ISETP.NE.AND P1, PT, R77, RZ, PT ;  /* 0x000000ff4d00720c */ /* 0x000fe20003f25270 */
[----:B------:R-:W-:Y:S11]  /*6ad0*/  HFMA2 R74, -RZ, RZ, 0, 5.9604644775390625e-08 ;  /* 0x00000001ff4a7431 */ /* 0x000ff600000001ff */
[----:B------:R-:W-:Y:S01]  /*6ae0*/  @!UPT UIADD3 URZ, UPT, UPT, URZ, URZ, URZ ;  /* 0x000000fffffff290 */ /* 0x000fe2000fffe0ff */
[----:B------:R-:W-:Y:S05]  /*6af0*/  @P1 WARPSYNC.ALL ;  /* 0x0000000000001948 */ /* 0x000fea0003800000 */
[----:B------:R2:W4:Y:S04]  /*6b00*/  @P1 LDSM.16.M88.4 R40, [R4+0x400] ;  /* 0x000400000428183b */ /* 0x0005280000000200 */
[----:B------:R2:W1:Y:S04]  /*6b10*/  @P1 LDSM.16.M88.4 R44, [R5] ;  /* 0x00000000052c183b */ /* 0x0004680000000200 */
[----:B------:R2:W1:Y:S04]  /*6b20*/  @P1 LDSM.16.M88.4 R32, [R75+UR43+0x400] ;  /* 0x0004002b4b20183b */ /* 0x0004680008000200 */
[----:B------:R2:W1:Y:S02]  /*6b30*/  @P1 LDSM.16.M88.4 R36, [R68+0x400] ;  /* 0x000400004424183b */ /* 0x0004640000000200 */
.L_x_100:
[----:B------:R-:W-:Y:S05]  /*6b40*/  BSYNC B1 ;  /* 0x0000000000017941 */ /* 0x000fea0003800000 */
.L_x_99:
[----:B-1----:R-:W-:Y:S04]  /*6b50*/  SHF.R.U32.HI R0, RZ, 0x15, R25 ;  /* 0x00000015ff007819 */ /* 0x002fe80000011619 */
[----:B------:R-:W-:Y:S01]  /*6b60*/  LOP3.LUT P1, RZ, R0, 0x3, R53, 0x48, !PT ;  /* 0x0000000300ff7812 */ /* 0x000fe20007824835 */
[----:B------:R-:W-:Y:S01]  /*6b70*/  @!UPT UIADD3 URZ, UPT, UPT, URZ, URZ, URZ ;  /* 0x000000fffffff290 */ /* 0x000fe2000fffe0ff */
[----:B---3--:R-:W-:Y:S11]  /*6b80*/  @P0 BRA `(.L_x_104) ;  /* 0x0000000000080947 */ /* 0x008ff60003800000 */
[----:B------:R-:W1:Y:S02]  /*6b90*/  SYNCS.PHASECHK.TRANS64.TRYWAIT P0, [R72+URZ+0x90], R2 ;  /* 0x00009002480075a7 */ /* 0x000e6400080011ff */
[----:B-1----:R-:W-:Y:S05]  /*6ba0*/  @!P0 BRA `(.L_x_105) ;  /* 0x0000002800488947 */ /* 0x002fea0003800000 */
.L_x_104:
[----:B------:R-:W-:Y:S05]  /*6bb0*/  @!P1 BRA `(.L_x_106) ;  /* 0x0000000000409947 */ /* 0x000fea0003800000 */
[----:B------:R-:W2:Y:S01]  /*6bc0*/  LDCU.64 UR8, c[0x4][0x70] ;  /* 0x01000e00ff0877ac */ /* 0x000ea20008000a00 */
[----:B------:R-:W-:Y:S01]  /*6bd0*/  MOV R3, 0x0 ;  /* 0x0000000000037802 */ /* 0x000fe20000000f00 */
[----:B------:R-:W-:Y:S02]  /*6be0*/  HFMA2 R12, -RZ, RZ, 0, 5.9604644775390625e-08 ;  /* 0x00000001ff0c7431 */ /* 0x000fe400000001ff */
[----:B------:R-:W-:Y:S02]  /*6bf0*/  IMAD.MOV.U32 R8, RZ, RZ, 0x192 ;  /* 0x00000192ff087424 */ /* 0x000fe400078e00ff */
[----:B------:R-:W-:Y:S01]  /*6c00*/  IMAD.MOV.U32 R13, RZ, RZ, RZ ;  /* 0x000000ffff0d7224 */ /* 0x000fe200078e00ff */
[----:B------:R-:W3:Y:S01]  /*6c10*/  LDCU.64 UR6, c[0x4][0x78] ;  /* 0x01000f00ff0677ac */ /* 0x000ee20008000a00 */
[----:B-1----:R-:W1:Y:S01]  /*6c20*/  LDC.64 R2, c[0x4][R3] ;  /* 0x0100000003027b82 */ /* 0x002e620000000a00 */
[----:B------:R-:W5:Y:S01]  /*6c30*/  LDCU.64 UR4, c[0x4][0x10] ;  /* 0x01000200ff0477ac */ /* 0x000f620008000a00 */
[----:B--2---:R-:W-:Y:S01]  /*6c40*/  MOV R5, UR9 ;  /* 0x0000000900057c02 */ /* 0x004fe20008000f00 */
[----:B------:R-:W-:Y:S01]  /*6c50*/  IMAD.U32 R4, RZ, RZ, UR8 ;  /* 0x00000008ff047e24 */ /* 0x000fe2000f8e00ff */
[----:B---3--:R-:W-:Y:S01]  /*6c60*/  MOV R7, UR7 ;  /* 0x0000000700077c02 */ /* 0x008fe20008000f00 */
[----:B------:R-:W-:Y:S01]  /*6c70*/  IMAD.U32 R6, RZ, RZ, UR6 ;  /* 0x00000006ff067e24 */ /* 0x000fe2000f8e00ff */
[----:B-----5:R-:W-:Y:S01]  /*6c80*/  MOV R11, UR5 ;  /* 0x00000005000b7c02 */ /* 0x020fe20008000f00 */
[----:B------:R-:W-:Y:S02]  /*6c90*/  IMAD.U32 R10, RZ, RZ, UR4 ;  /* 0x00000004ff0a7e24 */ /* 0x000fe4000f8e00ff */
[----:B------:R-:W-:Y:S07]  /*6ca0*/  LEPC R20, `(.L_x_106) ;  /* 0x000000001014794e */ /* 0x000fee0000000000 */
[----:B-1--4-:R-:W-:Y:S05]  /*6cb0*/  CALL.ABS.NOINC R2 ;  /* 0x0000000002007343 */ /* 0x012fea0003c00000 */
.L_x_106:
[----:B------:R-:W-:Y:S05]  /*6cc0*/  WARPSYNC.ALL ;  /* 0x0000000000007948 */ /* 0x000fea0003800000 */
[----:B------:R-:W-:Y:S01]  /*6cd0*/  R2UR UR4, R25 ;  /* 0x00000000190472ca */ /* 0x000fe200000e0000 */
[----:B------:R-:W-:Y:S01]  /*6ce0*/  BSSY.RECONVERGENT B0, `(.L_x_107) ;  /* 0x000003c000007945 */ /* 0x000fe20003800200 */
[----:B------:R-:W-:Y:S02]  /*6cf0*/  SHF.L.U32 R73, R63, 0x2, RZ ;  /* 0x000000023f497819 */ /* 0x000fe400000006ff */
[----:B------:R-:W-:Y:S02]  /*6d00*/  ISETP.NE.AND P0, PT, R64, RZ, PT ;  /* 0x000000ff4000720c */ /* 0x000fe40003f05270 */
[----:B------:R-:W-:Y:S04]  /*6d10*/  IADD3 R69, PT, PT, R69, R73, RZ ;  /* 0x0000004945457210 */ /* 0x000fe80007ffe0ff */
[----:B------:R-:W-:Y:S03]  /*6d20*/  IADD3 R71, PT, PT, R62, R69, RZ ;  /* 0x000000453e477210 */ /* 0x000fe60007ffe0ff */
[----:B--2---:R-:W2:Y:S02]  /*6d30*/  LDTM.16dp128bit.x8 R4, tmem[UR4] ;  /* 0x00000004000479ee */ /* 0x004ea40008180000 */
[C---:B--2---:R-:W-:Y:S01]  /*6d40*/  FMUL R0, R24.reuse, R4 ;  /* 0x0000000418007220 */ /* 0x044fe20000400000 */
[C---:B-1----:R-:W-:Y:S01]  /*6d50*/  FMUL R2, R24.reuse, R5 ;  /* 0x0000000518027220 */ /* 0x042fe20000400000 */
[C---:B------:R-:W-:Y:S01]  /*6d60*/  FMUL R3, R24.reuse, R6 ;  /* 0x0000000618037220 */ /* 0x040fe20000400000 */
[C---:B------:R-:W-:Y:S01]  /*6d70*/  FMUL R7, R24.reuse, R7 ;  /* 0x0000000718077220 */ /* 0x040fe20000400000 */
[C---:B------:R-:W-:Y:S01]  /*6d80*/  FFMA R28, R27.reuse, R32, R0 ;  /* 0x000000201b1c7223 */ /* 0x040fe20000000000 */
        /* <DEDUP_REMOVED lines=10> */
[----:B------:R1:W-:Y:S01]  /*6e30*/  STSM.16.M88.4 [R70+0x400], R28 ;  /* 0x0004001c46007844 */ /* 0x0003e20000000200 */
[C---:B------:R-:W-:Y:S01]  /*6e40*/  FMUL R9, R24.reuse, R13 ;  /* 0x0000000d18097220 */ /* 0x040fe20000400000 */
[C---:B------:R-:W-:Y:S01]  /*6e50*/  FFMA R6, R27.reuse, R38, R6 ;  /* 0x000000261b067223 */ /* 0x040fe20000000006 */
[C---:B------:R-:W-:Y:S01]  /*6e60*/  FMUL R10, R24.reuse, R14 ;  /* 0x0000000e180a7220 */ /* 0x040fe20000400000 */
[C---:B------:R-:W-:Y:S01]  /*6e70*/  FFMA R7, R27.reuse, R39, R11 ;  /* 0x000000271b077223 */ /* 0x040fe2000000000b */
[C---:B------:R-:W-:Y:S01]  /*6e80*/  FMUL R15, R24.reuse, R15 ;  /* 0x0000000f180f7220 */ /* 0x040fe20000400000 */
[C---:B----4-:R-:W-:Y:S01]  /*6e90*/  FFMA R8, R27.reuse, R40, R8 ;  /* 0x000000281b087223 */ /* 0x050fe20000000008 */
[C---:B------:R-:W-:Y:S01]  /*6ea0*/  FMUL R12, R24.reuse, R16 ;  /* 0x00000010180c7220 */ /* 0x040fe20000400000 */
[C---:B------:R-:W-:Y:S01]  /*6eb0*/  FFMA R9, R27.reuse, R41, R9 ;  /* 0x000000291b097223 */ /* 0x040fe20000000009 */
[----:B------:R1:W-:Y:S01]  /*6ec0*/  STSM.16.M88.4 [R68+0x400], R4 ;  /* 0x0004000444007844 */ /* 0x0003e20000000200 */
[C---:B------:R-:W-:Y:S01]  /*6ed0*/  FMUL R13, R24.reuse, R17 ;  /* 0x00000011180d7220 */ /* 0x040fe20000400000 */
[C---:B------:R-:W-:Y:S01]  /*6ee0*/  FFMA R10, R27.reuse, R42, R10 ;  /* 0x0000002a1b0a7223 */ /* 0x040fe2000000000a */
[C---:B------:R-:W-:Y:S01]  /*6ef0*/  FMUL R14, R24.reuse, R18 ;  /* 0x00000012180e7220 */ /* 0x040fe20000400000 */
[C---:B------:R-:W-:Y:S01]  /*6f00*/  FFMA R11, R27.reuse, R43, R15 ;  /* 0x0000002b1b0b7223 */ /* 0x040fe2000000000f */
[----:B------:R-:W-:Y:S01]  /*6f10*/  FMUL R19, R24, R19 ;  /* 0x0000001318137220 */ /* 0x000fe20000400000 */
[C---:B------:R-:W-:Y:S01]  /*6f20*/  FFMA R12, R27.reuse, R44, R12 ;  /* 0x0000002c1b0c7223 */ /* 0x040fe2000000000c */
[C---:B------:R-:W-:Y:S01]  /*6f30*/  FFMA R13, R27.reuse, R45, R13 ;  /* 0x0000002d1b0d7223 */ /* 0x040fe2000000000d */
[C---:B------:R-:W-:Y:S01]  /*6f40*/  FFMA R14, R27.reuse, R46, R14 ;  /* 0x0000002e1b0e7223 */ /* 0x040fe2000000000e */
[----:B------:R1:W-:Y:S01]  /*6f50*/  STSM.16.M88.4 [R69], R8 ;  /* 0x0000000845007844 */ /* 0x0003e20000000200 */
[----:B------:R-:W-:Y:S05]  /*6f60*/  FFMA R15, R27, R47, R19 ;  /* 0x0000002f1b0f7223 */ /* 0x000fea0000000013 */
[----:B------:R1:W-:Y:S01]  /*6f70*/  STSM.16.M88.4 [R71], R12 ;  /* 0x0000000c47007844 */ /* 0x0003e20000000200 */
[----:B------:R-:W-:Y:S01]  /*6f80*/  @!PT LDS RZ, [RZ] ;  /* 0x00000000fffff984 */ /* 0x000fe20000000800 */
[----:B------:R-:W-:Y:S01]  /*6f90*/  @!PT LDS RZ, [RZ] ;  /* 0x00000000fffff984 */ /* 0x000fe20000000800 */
[----:B------:R-:W-:Y:S01]  /*6fa0*/  @!PT LDS RZ, [RZ] ;  /* 0x00000000fffff984 */ /* 0x000fe20000000800 */
[----:B------:R-:W-:Y:S01]  /*6fb0*/  @!PT LDS RZ, [RZ] ;  /* 0x00000000fffff984 */ /* 0x000fe20000000800 */
[----:B------:R2:W-:Y:S06]  /*6fc0*/  MEMBAR.ALL.CTA ;  /* 0x0000000000007992 */ /* 0x0005ec0000008000 */
[----:B--2---:R-:W2:Y:S02]  /*6fd0*/  FENCE.VIEW.ASYNC.S ;  /* 0x00000000000073c6 */ /* 0x004ea40000000000 */
[----:B--2---:R-:W-:Y:S06]  /*6fe0*/  BAR.SYNC.DEFER_BLOCKING 0x1, 0x80 ;  /* 0x0042000000007b1d */ /* 0x004fec0000010000 */
[----:B------:R-:W-:Y:S05]  /*6ff0*/  @P0 BRA `(.L_x_108) ;  /* 0x0000000000280947 */ /* 0x000fea0003800000 */
[----:B------:R-:W2:Y:S01]  /*7000*/  LDCU.64 UR6, c[0x0][0x348] ;  /* 0x00006900ff0677ac */ /* 0x000ea20008000a00 */
[----:B------:R-:W-:Y:S01]  /*7010*/  UIADD3 UR4, UPT, UPT, UR43, 0x400, URZ ;  /* 0x000004002b047890 */ /* 0x000fe2000fffe0ff */
[----:B------:R-:W-:Y:S05]  /*7020*/  UMOV UR51, UR60 ;  /* 0x0000003c00337c82 */ /* 0x000fea0008000000 */
[----:B------:R-:W-:Y:S04]  /*7030*/  MOV R56, UR4 ;  /* 0x0000000400387c02 */ /* 0x000fe80008000f00 */
[----:B------:R-:W-:Y:S01]  /*7040*/  R2UR UR48, R56 ;  /* 0x00000000383072ca */ /* 0x000fe200000e0000 */
[----:B--2---:R-:W-:Y:S04]  /*7050*/  UIADD3 UR4, UP0, UPT, UR6, 0x680, URZ ;  /* 0x0000068006047890 */ /* 0x004fe8000ff1e0ff */
[----:B------:R-:W-:Y:S09]  /*7060*/  UIADD3.X UR5, UPT, UPT, URZ, UR7, URZ, UP0, !UPT ;  /* 0x00000007ff057290 */ /* 0x000ff200087fe4ff */
[----:B------:R2:W-:Y:S01]  /*7070*/  UTMASTG.3D [UR48], [UR4] ;  /* 0x00000030040073b5 */ /* 0x0005e20008010000 */
[----:B------:R0:W-:Y:S01]  /*7080*/  UTMACMDFLUSH ;  /* 0x00000000000079b7 */ /* 0x0001e20000000000 */
[----:B--2---:R-:W-:Y:S04]  /*7090*/  DEPBAR.LE SB0, 0x1 ;  /* 0x000080400000791a */ /* 0x004fe80000000000 */
.L_x_108:
[----:B------:R-:W-:Y:S05]  /*70a0*/  BSYNC.RECONVERGENT B0 ;  /* 0x0000000000007941 */ /* 0x000fea0003800200 */
.L_x_107:
[----:B------:R-:W-:Y:S01]  /*70b0*/  BAR.SYNC.DEFER_BLOCKING 0x1, 0x80 ;  /* 0x0042000000007b1d */ /* 0x000fe20000010000 */
[----:B------:R-:W-:Y:S01]  /*70c0*/  ISETP.NE.AND P1, PT, R67, RZ, PT ;  /* 0x000000ff4300720c */ /* 0x000fe20003f25270 */
[----:B------:R-:W-:Y:S01]  /*70d0*/  UISETP.NE.AND UP0, UPT, UR46, URZ, UPT ;  /* 0x000000ff2e00728c */ /* 0x000fe2000bf05270 */
[----:B------:R-:W-:Y:S11]  /*70e0*/  LEA R2, R74, UR43, 0x3 ;  /* 0x0000002b4a027c11 */ /* 0x000ff6000f8e18ff */
[----:B------:R-:W-:Y:S01]  /*70f0*/  @P1 SHF.L.U32 R3, R61, 0x1f, RZ ;  /* 0x0000001f3d031819 */ /* 0x000fe200000006ff */
[----:B------:R-:W-:Y:S06]  /*7100*/  BRA.U !UP0, `(.L_x_109) ;  /* 0x0000000108247547 */ /* 0x000fec000b800000 */
[----:B-1----:R-:W-:Y:S01]  /*7110*/  IMAD.U32 R4, RZ, RZ, UR45 ;  /* 0x0000002dff047e24 */ /* 0x002fe2000f8e00ff */
[----:B------:R-:W-:Y:S01]  /*7120*/  MOV R0, UR55 ;  /* 0x0000003700007c02 */ /* 0x000fe20008000f00 */
[----:B------:R-:W-:Y:S03]  /*7130*/  UIADD3 UR4, UPT, UPT, UR45, 0x1, URZ ;  /* 0x000000012d047890 */ /* 0x000fe6000fffe0ff */
[----:B------:R-:W-:Y:S01]  /*7140*/  @P1 LEA R4, R4, UR43, 0x3 ;  /* 0x0000002b04041c11 */ /* 0x000fe2000f8e18ff */
[----:B------:R-:W-:Y:S04]  /*7150*/  UISETP.NE.AND UP0, UPT, UR4, 0x4, UPT ;  /* 0x000000040400788c */ /* 0x000fe8000bf05270 */
[----:B------:R-:W-:Y:S01]  /*7160*/  @P1 VIADD R4, R4, 0x40 ;  /* 0x0000004004041836 */ /* 0x000fe20000000000 */
[----:B------:R-:W-:Y:S04]  /*7170*/  USEL UR45, UR4, URZ, UP0 ;  /* 0x000000ff042d7287 */ /* 0x000fe80008000000 */
[----:B------:R-:W-:Y:S04]  /*7180*/  @P1 PRMT R0, R0, 0x654, R4 ;  /* 0x0000065400001816 */ /* 0x000fe80000000004 */
[----:B------:R2:W-:Y:S04]  /*7190*/  @P1 SYNCS.ARRIVE.TRANS64.RED.A1T0 RZ, [R0+URZ], RZ ;  /* 0x000000ff00ff19a7 */ /* 0x0005e800081004ff */
.L_x_109:
[----:B------:R-:W3:Y:S01]  /*71a0*/  @P1 SYNCS.PHASECHK.TRANS64.TRYWAIT P0, [R2+URZ+0x20], R3 ;  /* 0x00002003020015a7 */ /* 0x000ee200080011ff */
[----:B------:R-:W-:Y:S01]  /*71b0*/  BSSY B1, `(.L_x_110) ;  /* 0x0000017000017945 */ /* 0x000fe20003800000 */
[----:B---3--:R-:W-:Y:S03]  /*71c0*/  @P1 SEL R76, RZ, 0x1, !P0 ;  /* 0x00000001ff4c1807 */ /* 0x008fe60004000000 */
[----:B------:R-:W-:Y:S05]  /*71d0*/  @!P1 BRA `(.L_x_111) ;  /* 0x0000000000509947 */ /* 0x000fea0003800000 */
[----:B------:R-:W-:Y:S01]  /*71e0*/  ISETP.NE.AND P1, PT, R77, RZ, PT ;  /* 0x000000ff4d00720c */ /* 0x000fe20003f25270 */
[----:B------:R-:W-:Y:S01]  /*71f0*/  BSSY B0, `(.L_x_112) ;  /* 0x000000a000007945 */ /* 0x000fe20003800000 */
[----:B------:R-:W-:Y:S11]  /*7200*/  ISETP.NE.AND P0, PT, R76, RZ, PT ;  /* 0x000000ff4c00720c */ /* 0x000ff60003f05270 */
[----:B-1----:R-:W-:Y:S04]  /*7210*/  @P1 IMAD R5, R74, 0x2000, R75 ;  /* 0x000020004a051824 */ /* 0x002fe800078e024b */
[----:B------:R-:W-:Y:S05]  /*7220*/  @P1 VIADD R4, R5, UR43 ;  /* 0x0000002b05041c36 */ /* 0x000fea0008000000 */
[----:B------:R-:W-:Y:S01]  /*7230*/  @P1 IADD3 R3, PT, PT, R73, R4, RZ ;  /* 0x0000000449031210 */ /* 0x000fe20007ffe0ff */
[----:B------:R-:W-:Y:S01]  /*7240*/  @P1 IMAD.IADD R4, R62, 0x1, R4 ;  /* 0x000000013e041824 */ /* 0x000fe200078e0204 */
[----:B------:R-:W-:Y:S06]  /*7250*/  @P0 BRA `(.L_x_113) ;  /* 0x00000000000c0947 */ /* 0x000fec0003800000 */
[----:B--2---:R-:W-:Y:S04]  /*7260*/  SHF.L.U32 R0, R61, 0x1f, RZ ;  /* 0x0000001f3d007819 */ /* 0x004fe800000006ff */
[----:B------:R-:W1:Y:S02]  /*7270*/  SYNCS.PHASECHK.TRANS64.TRYWAIT P0, [R2+URZ+0x20], R0 ;  /* 0x00002000020075a7 */ /* 0x000e6400080011ff */
[----:B-1----:R-:W-:Y:S05]  /*7280*/  @!P0 BRA `(.L_x_114) ;  /* 0x0000002000a48947 */ /* 0x002fea0003800000 */
.L_x_113:
[----:B------:R-:W-:Y:S05]  /*7290*/  BSYNC B0 ;  /* 0x0000000000007941 */ /* 0x000fea0003800000 */
.L_x_112:
[----:B------:R-:W-:Y:S02]  /*72a0*/  ISETP.NE.AND P0, PT, R77, RZ, PT ;  /* 0x000000ff4d00720c */ /* 0x000fe40003f05270 */
[----:B------:R-:W-:Y:S11]  /*72b0*/  IADD3 R74, PT, PT, R74, 0x1, RZ ;  /* 0x000000014a4a7810 */ /* 0x000ff60007ffe0ff */
[----:B-12---:R-:W-:Y:S01]  /*72c0*/  @P0 IMAD.IADD R0, R62, 0x1, R3 ;  /* 0x000000013e000824 */ /* 0x006fe200078e0203 */
[----:B------:R-:W-:Y:S05]  /*72d0*/  @P0 WARPSYNC.ALL ;  /* 0x0000000000000948 */ /* 0x000fea0003800000 */
[----:B------:R3:W4:Y:S04]  /*72e0*/  @P0 LDSM.16.M88.4 R32, [R5+UR43+0x400] ;  /* 0x0004002b0520083b */ /* 0x0007280008000200 */
[----:B------:R3:W1:Y:S04]  /*72f0*/  @P0 LDSM.16.M88.4 R36, [R4+0x400] ;  /* 0x000400000424083b */ /* 0x0006680000000200 */
[----:B------:R3:W2:Y:S04]  /*7300*/  @P0 LDSM.16.M88.4 R40, [R3+0x400] ;  /* 0x000400000328083b */ /* 0x0006a80000000200 */
[----:B------:R3:W1:Y:S02]  /*7310*/  @P0 LDSM.16.M88.4 R44, [R0+0x400] ;  /* 0x00040000002c083b */ /* 0x0006640000000200 */
.L_x_111:
[----:B------:R-:W-:Y:S05]  /*7320*/  BSYNC B1 ;  /* 0x0000000000017941 */ /* 0x000fea0003800000 */
.L_x_110:
[----:B--23--:R-:W-:Y:S05]  /*7330*/  VIADD R0, R25, 0x20 ;  /* 0x0000002019007836 */ /* 0x00cfea0000000000 */
[----:B------:R-:W-:Y:S04]  /*7340*/  SHF.R.U32.HI R0, RZ, 0x15, R0 ;  /* 0x00000015ff007819 */ /* 0x000fe80000011600 */
[----:B------:R-:W-:Y:S11]  /*7350*/  LOP3.LUT P0, RZ, R0, 0x3, R53, 0x48, !PT ;  /* 0x0000000300ff7812 */ /* 0x000ff60007804835 */
[----:B------:R-:W-:Y:S02]  /*7360*/  @!UPT UIADD3 URZ, UPT, UPT, URZ, URZ, URZ ;  /* 0x000000fffffff290 */ /* 0x000fe4000fffe0ff */
[----:B------:R-:W-:Y:S05]  /*7370*/  @!P0 BRA `(.L_x_115) ;  /* 0x0000000000408947 */ /* 0x000fea0003800000 */
[----:B------:R-:W2:Y:S01]  /*7380*/  LDCU.64 UR8, c[0x4][0x70] ;  /* 0x01000e00ff0877ac */ /* 0x000ea20008000a00 */
[----:B------:R-:W-:Y:S01]  /*7390*/  MOV R3, 0x0 ;  /* 0x0000000000037802 */ /* 0x000fe20000000f00 */
[----:B-1----:R-:W-:Y:S02]  /*73a0*/  HFMA2 R12, -RZ, RZ, 0, 5.9604644775390625e-08 ;  /* 0x00000001ff0c7431 */ /* 0x002fe400000001ff */
[----:B------:R-:W-:Y:S02]  /*73b0*/  IMAD.MOV.U32 R8, RZ, RZ, 0x192 ;  /* 0x00000192ff087424 */ /* 0x000fe400078e00ff */
[----:B------:R-:W-:Y:S01]  /*73c0*/  IMAD.MOV.U32 R13, RZ, RZ, RZ ;  /* 0x000000ffff0d7224 */ /* 0x000fe200078e00ff */
[----:B------:R-:W1:Y:S01]  /*73d0*/  LDCU.64 UR6, c[0x4][0x78] ;  /* 0x01000f00ff0677ac */ /* 0x000e620008000a00 */
[----:B------:R-:W3:Y:S01]  /*73e0*/  LDC.64 R2, c[0x4][R3] ;  /* 0x0100000003027b82 */ /* 0x000ee20000000a00 */
[----:B------:R-:W5:Y:S01]  /*73f0*/  LDCU.64 UR4, c[0x4][0x10] ;  /* 0x01000200ff0477ac */ /* 0x000f620008000a00 */
[----:B--2---:R-:W-:Y:S01]  /*7400*/  MOV R5, UR9 ;  /* 0x0000000900057c02 */ /* 0x004fe20008000f00 */
[----:B------:R-:W-:Y:S01]  /*7410*/  IMAD.U32 R4, RZ, RZ, UR8 ;  /* 0x00000008ff047e24 */ /* 0x000fe2000f8e00ff */
[----:B-1----:R-:W-:Y:S01]  /*7420*/  MOV R7, UR7 ;  /* 0x0000000700077c02 */ /* 0x002fe20008000f00 */
[----:B------:R-:W-:Y:S01]  /*7430*/  IMAD.U32 R6, RZ, RZ, UR6 ;  /* 0x00000006ff067e24 */ /* 0x000fe2000f8e00ff */
[----:B-----5:R-:W-:Y:S01]  /*7440*/  MOV R11, UR5 ;  /* 0x00000005000b7c02 */ /* 0x020fe20008000f00 */
[----:B------:R-:W-:Y:S02]  /*7450*/  IMAD.U32 R10, RZ, RZ, UR4 ;  /* 0x00000004ff0a7e24 */ /* 0x000fe4000f8e00ff */
[----:B------:R-:W-:Y:S07]  /*7460*/  LEPC R20, `(.L_x_115) ;  /* 0x000000001014794e */ /* 0x000fee0000000000 */
[----:B---34-:R-:W-:Y:S05]  /*7470*/  CALL.ABS.NOINC R2 ;  /* 0x0000000002007343 */ /* 0x018fea0003c00000 */
.L_x_115:
[----:B------:R-:W-:Y:S05]  /*7480*/  WARPSYNC.ALL ;  /* 0x0000000000007948 */ /* 0x000fea0003800000 */
[----:B------:R-:W-:Y:S01]  /*7490*/  R2UR UR4, R25 ;  /* 0x00000000190472ca */ /* 0x000fe200000e0000 */
[----:B------:R-:W-:Y:S01]  /*74a0*/  BSSY.RECONVERGENT B0, `(.L_x_116) ;  /* 0x0000041000007945 */ /* 0x000fe20003800200 */
[----:B------:R-:W-:Y:S02]  /*74b0*/  ISETP.NE.AND P6, PT, R67, RZ, PT ;  /* 0x000000ff4300720c */ /* 0x000fe40003fc5270 */
[----:B------:R-:W-:Y:S02]  /*74c0*/  ISETP.NE.AND P0, PT, R64, RZ, PT ;  /* 0x000000ff4000720c */ /* 0x000fe40003f05270 */
[----:B------:R-:W-:Y:S07]  /*74d0*/  MOV R20, UR45 ;  /* 0x0000002d00147c02 */ /* 0x000fee0008000f00 */
[----:B-1----:R-:W1:Y:S02]  /*74e0*/  LDTM.16dp128bit.x8 R4, tmem[UR4+0x20] ;  /* 0x00002004000479ee */ /* 0x002e640008180000 */
[----:B------:R-:W-:Y:S01]  /*74f0*/  @P6 LEA R20, R20, UR43, 0x3 ;  /* 0x0000002b14146c11 */ /* 0x000fe2000f8e18ff */
[C---:B-1----:R-:W-:Y:S01]  /*7500*/  FMUL R0, R24.reuse, R4 ;  /* 0x0000000418007220 */ /* 0x042fe20000400000 */
[C---:B------:R-:W-:Y:S01]  /*7510*/  FMUL R2, R24.reuse, R5 ;  /* 0x0000000518027220 */ /* 0x040fe20000400000 */
[C---:B------:R-:W-:Y:S01]  /*7520*/  FMUL R3, R24.reuse, R6 ;  /* 0x0000000618037220 */ /* 0x040fe20000400000 */
[C---:B------:R-:W-:Y:S01]  /*7530*/  FMUL R7, R24.reuse, R7 ;  /* 0x0000000718077220 */ /* 0x040fe20000400000 */
[C---:B----4-:R-:W-:Y:S01]  /*7540*/  FFMA R28, R27.reuse, R32, R0 ;  /* 0x000000201b1c7223 */ /* 0x050fe20000000000 */
        /* <DEDUP_REMOVED lines=28> */
[----:B------:R1:W-:Y:S01]  /*7710*/  STSM.16.M88.4 [R69+0x2000], R8 ;  /* 0x0020000845007844 */ /* 0x0003e20000000200 */
[----:B------:R-:W-:Y:S01]  /*7720*/  FFMA R15, R27, R47, R19 ;  /* 0x0000002f1b0f7223 */ /* 0x000fe20000000013 */
[----:B------:R-:W-:Y:S02]  /*7730*/  MOV R16, UR55 ;  /* 0x0000003700107c02 */ /* 0x000fe40008000f00 */
[----:B------:R-:W-:Y:S02]  /*7740*/  @P6 IADD3 R17, PT, PT, R20, 0x40, RZ ;  /* 0x0000004014116810 */ /* 0x000fe40007ffe0ff */
[----:B------:R1:W-:Y:S01]  /*7750*/  STSM.16.M88.4 [R71+0x2000], R12 ;  /* 0x0020000c47007844 */ /* 0x0003e20000000200 */
[----:B------:R-:W-:Y:S02]  /*7760*/  LEA R0, R74, UR43, 0x3 ;  /* 0x0000002b4a007c11 */ /* 0x000fe4000f8e18ff */
[----:B------:R-:W-:Y:S01]  /*7770*/  @P6 PRMT R16, R16, 0x654, R17 ;  /* 0x0000065410106816 */ /* 0x000fe20000000011 */
[----:B------:R-:W-:Y:S01]  /*7780*/  @!PT LDS RZ, [RZ] ;  /* 0x00000000fffff984 */ /* 0x000fe20000000800 */
[----:B------:R-:W-:Y:S01]  /*7790*/  @!PT LDS RZ, [RZ] ;  /* 0x00000000fffff984 */ /* 0x000fe20000000800 */
[----:B------:R-:W-:Y:S01]  /*77a0*/  @!PT LDS RZ, [RZ] ;  /* 0x00000000fffff984 */ /* 0x000fe20000000800 */
[----:B------:R-:W-:Y:S01]  /*77b0*/  @!PT LDS RZ, [RZ] ;  /* 0x00000000fffff984 */ /* 0x000fe20000000800 */
[----:B------:R2:W-:Y:S06]  /*77c0*/  MEMBAR.ALL.CTA ;  /* 0x0000000000007992 */ /* 0x0005ec0000008000 */
[----:B--2---:R-:W2:Y:S01]  /*77d0*/  FENCE.VIEW.ASYNC.S ;  /* 0x00000000000073c6 */ /* 0x004ea20000000000 */
[----:B------:R-:W-:Y:S01]  /*77e0*/  @P6 SHF.L.U32 R2, R61, 0x1f, RZ ;  /* 0x0000001f3d026819 */ /* 0x000fe200000006ff */
[----:B--2---:R-:W-:Y:S06]  /*77f0*/  BAR.SYNC.DEFER_BLOCKING 0x1, 0x80 ;  /* 0x0042000000007b1d */ /* 0x004fec0000010000 */
[----:B------:R-:W-:Y:S05]  /*7800*/  @P0 BRA `(.L_x_117) ;  /* 0x0000000000280947 */ /* 0x000fea0003800000 */
[----:B------:R-:W2:Y:S01]  /*7810*/  LDCU.64 UR6, c[0x0][0x348] ;  /* 0x00006900ff0677ac */ /* 0x000ea20008000a00 */
[----:B------:R-:W-:Y:S02]  /*7820*/  UIADD3 UR9, UPT, UPT, UR49, 0x20, URZ ;  /* 0x0000002031097890 */ /* 0x000fe4000fffe0ff */
[----:B------:R-:W-:Y:S01]  /*7830*/  UIADD3 UR8, UPT, UPT, UR43, 0x2400, URZ ;  /* 0x000024002b087890 */ /* 0x000fe2000fffe0ff */
[----:B------:R-:W-:Y:S01]  /*7840*/  UMOV UR10, UR50 ;  /* 0x00000032000a7c82 */ /* 0x000fe20008000000 */
[----:B------:R-:W-:Y:S01]  /*7850*/  UMOV UR11, UR60 ;  /* 0x0000003c000b7c82 */ /* 0x000fe20008000000 */
[----:B--2---:R-:W-:Y:S04]  /*7860*/  UIADD3 UR4, UP0, UPT, UR6, 0x680, URZ ;  /* 0x0000068006047890 */ /* 0x004fe8000ff1e0ff */
[----:B------:R-:W-:Y:S09]  /*7870*/  UIADD3.X UR5, UPT, UPT, URZ, UR7, URZ, UP0, !UPT ;  /* 0x00000007ff057290 */ /* 0x000ff200087fe4ff */
[----:B------:R2:W-:Y:S01]  /*7880*/  UTMASTG.3D [UR8], [UR4] ;  /* 0x00000008040073b5 */ /* 0x0005e20008010000 */
[----:B------:R0:W-:Y:S01]  /*7890*/  UTMACMDFLUSH ;  /* 0x00000000000079b7 */ /* 0x0001e20000000000 */
[----:B--2---:R-:W-:Y:S04]  /*78a0*/  DEPBAR.LE SB0, 0x1 ;  /* 0x000080400000791a */ /* 0x004fe80000000000 */
.L_x_117:
[----:B------:R-:W-:Y:S05]  /*78b0*/  BSYNC.RECONVERGENT B0 ;  /* 0x0000000000007941 */ /* 0x000fea0003800200 */
.L_x_116:
[----:B------:R-:W-:Y:S01]  /*78c0*/  BAR.SYNC.DEFER_BLOCKING 0x1, 0x80 ;  /* 0x0042000000007b1d */ /* 0x000fe20000010000 */
[----:B------:R-:W-:Y:S04]  /*78d0*/  UIADD3 UR4, UPT, UPT, UR45, 0x1, URZ ;  /* 0x000000012d047890 */ /* 0x000fe8000fffe0ff */
[----:B------:R-:W-:Y:S04]  /*78e0*/  UISETP.NE.AND UP0, UPT, UR4, 0x4, UPT ;  /* 0x000000040400788c */ /* 0x000fe8000bf05270 */
[----:B------:R-:W-:Y:S01]  /*78f0*/  USEL UR44, UR4, URZ, UP0 ;  /* 0x000000ff042c7287 */ /* 0x000fe20008000000 */
[----:B------:R2:W-:Y:S01]  /*7900*/  @P6 SYNCS.ARRIVE.TRANS64.RED.A1T0 RZ, [R16+URZ], RZ ;  /* 0x000000ff10ff69a7 */ /* 0x0005e200081004ff */
[----:B------:R-:W-:Y:S01]  /*7910*/  BSSY B1, `(.L_x_118) ;  /* 0x0000018000017945 */ /* 0x000fe20003800000 */
[----:B------:R-:W3:Y:S02]  /*7920*/  @P6 SYNCS.PHASECHK.TRANS64.TRYWAIT P0, [R0+URZ+0x20], R2 ;  /* 0x00002002000065a7 */ /* 0x000ee400080011ff */
[----:B---3--:R-:W-:Y:S01]  /*7930*/  @P6 SEL R76, RZ, 0x1, !P0 ;  /* 0x00000001ff4c6807 */ /* 0x008fe20004000000 */
[----:B--2---:R-:W-:Y:S06]  /*7940*/  @!P6 BRA `(.L_x_119) ;  /* 0x000000000050e947 */ /* 0x004fec0003800000 */
        /* <DEDUP_REMOVED lines=8> */
[----:B------:R-:W-:Y:S04]  /*79d0*/  SHF.L.U32 R5, R61, 0x1f, RZ ;  /* 0x0000001f3d057819 */ /* 0x000fe800000006ff */
[----:B------:R-:W1:Y:S02]  /*79e0*/  SYNCS.PHASECHK.TRANS64.TRYWAIT P0, [R0+URZ+0x20], R5 ;  /* 0x00002005000075a7 */ /* 0x000e6400080011ff */
[----:B-1----:R-:W-:Y:S05]  /*79f0*/  @!P0 BRA `(.L_x_122) ;  /* 0x0000001800dc8947 */ /* 0x002fea0003800000 */
.L_x_121:
[----:B------:R-:W-:Y:S05]  /*7a00*/  BSYNC B0 ;  /* 0x0000000000007941 */ /* 0x000fea0003800000 */
.L_x_120:
[----:B------:R-:W-:Y:S02]  /*7a10*/  ISETP.NE.AND P0, PT, R77, RZ, PT ;  /* 0x000000ff4d00720c */ /* 0x000fe40003f05270 */
[----:B------:R-:W-:Y:S11]  /*7a20*/  IADD3 R74, PT, PT, R74, 0x1, RZ ;  /* 0x000000014a4a7810 */ /* 0x000ff60007ffe0ff */
[----:B-1----:R-:W-:Y:S01]  /*7a30*/  @P0 IMAD.IADD R0, R62, 0x1, R2 ;  /* 0x000000013e000824 */ /* 0x002fe200078e0202 */
[----:B------:R-:W-:Y:S05]  /*7a40*/  @P0 WARPSYNC.ALL ;  /* 0x0000000000000948 */ /* 0x000fea0003800000 */
[----:B------:R2:W3:Y:S04]  /*7a50*/  @P0 LDSM.16.M88.4 R32, [R4+UR43+0x400] ;  /* 0x0004002b0420083b */ /* 0x0004e80008000200 */
[----:B------:R2:W4:Y:S04]  /*7a60*/  @P0 LDSM.16.M88.4 R36, [R3+0x400] ;  /* 0x000400000324083b */ /* 0x0005280000000200 */
[----:B------:R2:W1:Y:S04]  /*7a70*/  @P0 LDSM.16.M88.4 R40, [R2+0x400] ;  /* 0x000400000228083b */ /* 0x0004680000000200 */
[----:B------:R2:W1:Y:S02]  /*7a80*/  @P0 LDSM.16.M88.4 R44, [R0+0x400] ;  /* 0x00040000002c083b */ /* 0x0004640000000200 */
.L_x_119:
[----:B------:R-:W-:Y:S05]  /*7a90*/  BSYNC B1 ;  /* 0x0000000000017941 */ /* 0x000fea0003800000 */
.L_x_118:
[----:B--2---:R-:W-:Y:S05]  /*7aa0*/  VIADD R0, R25, 0x40 ;  /* 0x0000004019007836 */ /* 0x004fea0000000000 */
        /* <DEDUP_REMOVED lines=20> */
.L_x_123:
        /* <DEDUP_REMOVED lines=12> */
[C---:B---3--:R-:W-:Y:S01]  /*7cb0*/  FFMA R28, R27.reuse, R32, R0 ;  /* 0x000000201b1c7223 */ /* 0x048fe20000000000 */
[C---:B------:R-:W-:Y:S01]  /*7cc0*/  FMUL R4, R24.reuse, R8 ;  /* 0x0000000818047220 */ /* 0x040fe20000400000 */
[C---:B------:R-:W-:Y:S01]  /*7cd0*/  FFMA R29, R27.reuse, R33, R2 ;  /* 0x000000211b1d7223 */ /* 0x040fe20000000002 */
        /* <DEDUP_REMOVED lines=52> */
.L_x_125:
[----:B------:R-:W-:Y:S05]  /*8020*/  BSYNC.RECONVERGENT B0 ;  /* 0x0000000000007941 */ /* 0x000fea0003800200 */
.L_x_124:
        /* <DEDUP_REMOVED lines=12> */
[----:B------:R-:W-:Y:S04]  /*80f0*/  @P1 IMAD R74, R74, 0x2000, R75 ;  /* 0x000020004a4a1824 */ /* 0x000fe800078e024b */
[----:B------:R-:W-:Y:S05]  /*8100*/  @P1 VIADD R3, R74, UR43 ;  /* 0x0000002b4a031c36 */ /* 0x000fea0008000000 */
[----:B------:R-:W-:Y:S01]  /*8110*/  @P1 IADD3 R73, PT, PT, R73, R3, RZ ;  /* 0x0000000349491210 */ /* 0x000fe20007ffe0ff */
[----:B------:R-:W-:Y:S01]  /*8120*/  @P1 IMAD.IADD R3, R62, 0x1, R3 ;  /* 0x000000013e031824 */ /* 0x000fe200078e0203 */
[----:B------:R-:W-:Y:S06]  /*8130*/  @P0 BRA `(.L_x_129) ;  /* 0x00000000000c0947 */ /* 0x000fec0003800000 */
[----:B------:R-:W-:Y:S04]  /*8140*/  SHF.L.U32 R0, R61, 0x1f, RZ ;  /* 0x0000001f3d007819 */ /* 0x000fe800000006ff */
[----:B------:R-:W2:Y:S02]  /*8150*/  SYNCS.PHASECHK.TRANS64.TRYWAIT P0, [R2+URZ+0x20], R0 ;  /* 0x00002000020075a7 */ /* 0x000ea400080011ff */
[----:B--2---:R-:W-:Y:S05]  /*8160*/  @!P0 BRA `(.L_x_130) ;  /* 0x0000001400148947 */ /* 0x004fea0003800000 */
.L_x_129:
[----:B------:R-:W-:Y:S05]  /*8170*/  BSYNC B0 ;  /* 0x0000000000007941 */ /* 0x000fea0003800000 */
.L_x_128:
[----:B------:R-:W-:Y:S11]  /*8180*/  ISETP.NE.AND P0, PT, R77, RZ, PT ;  /* 0x000000ff4d00720c */ /* 0x000ff60003f05270 */
[----:B------:R-:W-:Y:S02]  /*8190*/  @!UPT UIADD3 URZ, UPT, UPT, URZ, URZ, URZ ;  /* 0x000000fffffff290 */ /* 0x000fe4000fffe0ff */
[----:B--2---:R-:W-:Y:S01]  /*81a0*/  @P0 IADD3 R0, PT, PT, R62, R73, RZ ;  /* 0x000000493e000210 */ /* 0x004fe20007ffe0ff */
[----:B------:R-:W-:Y:S05]  /*81b0*/  @P0 WARPSYNC.ALL ;  /* 0x0000000000000948 */ /* 0x000fea0003800000 */
[----:B------:R2:W3:Y:S04]  /*81c0*/  @P0 LDSM.16.M88.4 R32, [R74+UR43+0x400] ;  /* 0x0004002b4a20083b */ /* 0x0004e80008000200 */
[----:B------:R2:W4:Y:S04]  /*81d0*/  @P0 LDSM.16.M88.4 R36, [R3+0x400] ;  /* 0x000400000324083b */ /* 0x0005280000000200 */
[----:B------:R2:W1:Y:S04]  /*81e0*/  @P0 LDSM.16.M88.4 R40, [R73+0x400] ;  /* 0x000400004928083b */ /* 0x0004680000000200 */
[----:B------:R2:W1:Y:S02]  /*81f0*/  @P0 LDSM.16.M88.4 R44, [R0+0x400] ;  /* 0x00040000002c083b */ /* 0x0004640000000200 */
.L_x_127:
[----:B------:R-:W-:Y:S05]  /*8200*/  BSYNC B1 ;  /* 0x0000000000017941 */ /* 0x000fea0003800000 */
.L_x_126:
        /* <DEDUP_REMOVED lines=21> */
.L_x_131:
[----:B------:R-:W-:Y:S01]  /*8360*/  ISETP.NE.AND P0, PT, R64, RZ, PT ;  /* 0x000000ff4000720c */ /* 0x000fe20003f05270 */
[----:B------:R-:W-:Y:S05]  /*8370*/  WARPSYNC.ALL ;  /* 0x0000000000007948 */ /* 0x000fea0003800000 */
[----:B------:R-:W-:Y:S01]  /*8380*/  R2UR UR4, R25 ;  /* 0x00000000190472ca */ /* 0x000fe200000e0000 */
[----:B------:R-:W-:Y:S11]  /*8390*/  BSSY.RECONVERGENT B0, `(.L_x_132) ;  /* 0x000003f000007945 */ /* 0x000ff60003800200 */
[----:B------:R-:W-:Y:S01]  /*83a0*/  @!UPT UIADD3 URZ, UPT, UPT, URZ, URZ, URZ ;  /* 0x000000fffffff290 */ /* 0x000fe2000fffe0ff */
[----:B-1----:R-:W1:Y:S01]  /*83b0*/  LDTM.16dp128bit.x8 R4, tmem[UR4+0x60] ;  /* 0x00006004000479ee */ /* 0x002e620008180000 */
[----:B------:R-:W-:Y:S01]  /*83c0*/  R2UR UR4, R72 ;  /* 0x00000000480472ca */ /* 0x000fe200000e0000 */
[----:B------:R-:W-:Y:S11]  /*83d0*/  NOP ;  /* 0x0000000000007918 */ /* 0x000ff60000000000 */
[----:B------:R-:W-:Y:S01]  /*83e0*/  @!UPT UIADD3 URZ, UPT, UPT, URZ, URZ, URZ ;  /* 0x000000fffffff290 */ /* 0x000fe2000fffe0ff */
[----:B------:R-:W-:Y:S04]  /*83f0*/  UIADD3 UR4, UPT, UPT, UR4, 0xb0, URZ ;  /* 0x000000b004047890 */ /* 0x000fe8000fffe0ff */
[----:B------:R-:W-:Y:S01]  /*8400*/  UPRMT UR4, UR55, 0x654, UR4 ;  /* 0x0000065437047896 */ /* 0x000fe20008000004 */
[C---:B-1----:R-:W-:Y:S01]  /*8410*/  FMUL R0, R24.reuse, R4 ;  /* 0x0000000418007220 */ /* 0x042fe20000400000 */
[C---:B------:R-:W-:Y:S01]  /*8420*/  FMUL R2, R24.reuse, R5 ;  /* 0x0000000518027220 */ /* 0x040fe20000400000 */
[C---:B------:R-:W-:Y:S06]  /*8430*/  FMUL R3, R24.reuse, R6 ;  /* 0x0000000618037220 */ /* 0x040fec0000400000 */
[----:B------:R-:W-:Y:S01]  /*8440*/  SYNCS.ARRIVE.TRANS64.RED.A1T0 RZ, [UR4], RZ ;  /* 0x000000ffffff79a7 */ /* 0x000fe20008100404 */
[C---:B---3--:R-:W-:Y:S01]  /*8450*/  FFMA R28, R27.reuse, R32, R0 ;  /* 0x000000201b1c7223 */ /* 0x048fe20000000000 */
[C---:B------:R-:W-:Y:S01]  /*8460*/  FFMA R29, R27.reuse, R33, R2 ;  /* 0x000000211b1d7223 */ /* 0x040fe20000000002 */
[C---:B------:R-:W-:Y:S01]  /*8470*/  FMUL R7, R24.reuse, R7 ;  /* 0x0000000718077220 */ /* 0x040fe20000400000 */
[C---:B------:R-:W-:Y:S01]  /*8480*/  FMUL R4, R24.reuse, R8 ;  /* 0x0000000818047220 */ /* 0x040fe20000400000 */
        /* <DEDUP_REMOVED lines=27> */
[----:B------:R-:W-:Y:S05]  /*8640*/  FFMA R15, R27, R47, R19 ;  /* 0x0000002f1b0f7223 */ /* 0x000fea0000000013 */
[----:B------:R1:W-:Y:S01]  /*8650*/  STSM.16.M88.4 [R71+0x6000], R12 ;  /* 0x0060000c47007844 */ /* 0x0003e20000000200 */
        /* <DEDUP_REMOVED lines=18> */
.L_x_133:
[----:B------:R-:W-:Y:S05]  /*8780*/  BSYNC.RECONVERGENT B0 ;  /* 0x0000000000007941 */ /* 0x000fea0003800200 */
.L_x_132:
[----:B------:R-:W-:Y:S01]  /*8790*/  BAR.SYNC.DEFER_BLOCKING 0x1, 0x80 ;  /* 0x0042000000007b1d */ /* 0x000fe20000010000 */
[----:B------:R-:W-:Y:S01]  /*87a0*/  UISETP.NE.AND UP0, UPT, UR46, -0x4, UPT ;  /* 0xfffffffc2e00788c */ /* 0x000fe2000bf05270 */
[----:B------:R-:W-:Y:S08]  /*87b0*/  IADD3 R22, PT, PT, R22, 0x1, RZ ;  /* 0x0000000116167810 */ /* 0x000ff00007ffe0ff */
[----:B------:R-:W-:Y:S05]  /*87c0*/  BRA.U !UP0, `(.L_x_134) ;  /* 0x0000000108287547 */ /* 0x000fea000b800000 */
[----:B------:R-:W-:Y:S01]  /*87d0*/  ISETP.NE.AND P0, PT, R67, RZ, PT ;  /* 0x000000ff4300720c */ /* 0x000fe20003f05270 */
[----:B------:R-:W-:Y:S01]  /*87e0*/  IMAD.U32 R2, RZ, RZ, UR45 ;  /* 0x0000002dff027e24 */ /* 0x000fe2000f8e00ff */
[----:B------:R-:W-:Y:S01]  /*87f0*/  UIADD3 UR4, UPT, UPT, UR45, 0x1, URZ ;  /* 0x000000012d047890 */ /* 0x000fe2000fffe0ff */
[----:B------:R-:W-:Y:S03]  /*8800*/  IMAD.U32 R0, RZ, RZ, UR55 ;  /* 0x00000037ff007e24 */ /* 0x000fe6000f8e00ff */
[----:B------:R-:W-:Y:S04]  /*8810*/  UISETP.NE.AND UP0, UPT, UR4, 0x4, UPT ;  /* 0x000000040400788c */ /* 0x000fe8000bf05270 */
[----:B------:R-:W-:Y:S03]  /*8820*/  USEL UR45, UR4, URZ, UP0 ;  /* 0x000000ff042d7287 */ /* 0x000fe60008000000 */
[----:B------:R-:W-:Y:S05]  /*8830*/  @P0 LEA R2, R2, UR43, 0x3 ;  /* 0x0000002b02020c11 */ /* 0x000fea000f8e18ff */
[----:B------:R-:W-:Y:S05]  /*8840*/  @P0 VIADD R2, R2, 0x40 ;  /* 0x0000004002020836 */ /* 0x000fea0000000000 */
[----:B------:R-:W-:Y:S04]  /*8850*/  @P0 PRMT R0, R0, 0x654, R2 ;  /* 0x0000065400000816 */ /* 0x000fe80000000002 */
[----:B------:R2:W-:Y:S03]  /*8860*/  @P0 SYNCS.ARRIVE.TRANS64.RED.A1T0 RZ, [R0+URZ], RZ ;  /* 0x000000ff00ff09a7 */ /* 0x0005e600081004ff */
.L_x_134:
[----:B------:R-:W-:Y:S01]  /*8870*/  R2UR UR5, R54 ;  /* 0x00000000360572ca */ /* 0x000fe200000e0000 */
[----:B------:R-:W-:Y:S01]  /*8880*/  UISETP.NE.AND UP0, UPT, UR62, URZ, UPT ;  /* 0x000000ff3e00728c */ /* 0x000fe2000bf05270 */
[----:B------:R-:W-:Y:S01]  /*8890*/  R2UR UR4, R55 ;  /* 0x00000000370472ca */ /* 0x000fe200000e0000 */
[----:B------:R-:W-:Y:S01]  /*88a0*/  UIADD3 UR46, UPT, UPT, UR46, 0x4, URZ ;  /* 0x000000042e2e7890 */ /* 0x000fe2000fffe0ff */
[----:B------:R-:W-:Y:S01]  /*88b0*/  ISETP.NE.AND P0, PT, R58, 0x2, PT ;  /* 0x000000023a00780c */ /* 0x000fe20003f05270 */
[----:B------:R-:W-:Y:S01]  /*88c0*/  UMOV UR60, UR61 ;  /* 0x0000003d003c7c82 */ /* 0x000fe20008000000 */
[----:B------:R-:W-:Y:S02]  /*88d0*/  ISETP.NE.AND P1, PT, R22, 0x4, PT ;  /* 0x000000041600780c */ /* 0x000fe40003f25270 */
[----:B------:R-:W-:Y:S02]  /*88e0*/  SEL R2, RZ, 0x1, P0 ;  /* 0x00000001ff027807 */ /* 0x000fe40000000000 */
[----:B--2---:R-:W-:Y:S02]  /*88f0*/  SEL R0, RZ, 0x1, P1 ;  /* 0x00000001ff007807 */ /* 0x004fe40000800000 */
[----:B------:R-:W-:Y:S01]  /*8900*/  LOP3.LUT R59, R59, R2, RZ, 0x3c, !PT ;  /* 0x000000023b3b7212 */ /* 0x000fe200078e3cff */
[----:B------:R-:W-:Y:S01]  /*8910*/  UIADD3 UR28, UPT, UPT, UR36, UR5, URZ ;  /* 0x00000005241c7290 */ /* 0x000fe2000fffe0ff */
[----:B------:R-:W-:Y:S01]  /*8920*/  LOP3.LUT R60, R60, R0, RZ, 0x3c, !PT ;  /* 0x000000003c3c7212 */ /* 0x000fe200078e3cff */
[----:B------:R-:W-:Y:S01]  /*8930*/  UIADD3 UR24, UPT, UPT, UR37, UR4, URZ ;  /* 0x0000000425187290 */ /* 0x000fe2000fffe0ff */
[----:B------:R-:W-:Y:S02]  /*8940*/  SEL R58, R58, RZ, P0 ;  /* 0x000000ff3a3a7207 */ /* 0x000fe40000000000 */
[----:B------:R-:W-:Y:S01]  /*8950*/  SEL R22, R22, RZ, P1 ;  /* 0x000000ff16167207 */ /* 0x000fe20000800000 */
[----:B------:R-:W-:Y:S08]  /*8960*/  BRA.U UP0, `(.L_x_135) ;  /* 0xffffffd100887547 */ /* 0x000ff0000b83ffff */
[----:B------:R-:W-:-:S09]  /*8970*/  UISETP.NE.AND UP0, UPT, UR63, URZ, UPT ;  /* 0x000000ff3f00728c */ /* 0x000fd2000bf05270 */
[----:B------:R-:W-:Y:S05]  /*8980*/  BRA.U !UP0, `(.L_x_136) ;  /* 0x0000000108487547 */ /* 0x000fea000b800000 */
[----:B------:R-:W2:Y:S02]  /*8990*/  LDCU.64 UR4, c[0x0][0x890] ;  /* 0x00011200ff0477ac */ /* 0x000ea40008000a00 */
[----:B--2---:R-:W-:-:S04]  /*89a0*/  UISETP.NE.U32.AND UP0, UPT, UR4, URZ, UPT ;  /* 0x000000ff0400728c */ /* 0x004fc8000bf05070 */
[----:B------:R-:W-:-:S09]  /*89b0*/  UISETP.NE.AND.EX UP0, UPT, UR5, URZ, UPT, UP0 ;  /* 0x000000ff0500728c */ /* 0x000fd2000bf05300 */
[----:B------:R-:W-:Y:S05]  /*89c0*/  BRA.U UP0, `(.L_x_137) ;  /* 0x00000001000c7547 */ /* 0x000fea000b800000 */
[----:B------:R-:W-:-:S13]  /*89d0*/  FSETP.NEU.AND P0, PT, R27, RZ, PT ;  /* 0x000000ff1b00720b */ /* 0x000fda0003f0d000 */
[----:B------:R-:W-:Y:S05]  /*89e0*/  @!P0 EXIT ;  /* 0x000000000000894d */ /* 0x000fea0003800000 */
[----:B------:R-:W-:Y:S05]  /*89f0*/  BRA `(.L_x_136) ;  /* 0x00000000002c7947 */ /* 0x000fea0003800000 */
.L_x_137:
[----:B------:R-:W-:Y:S01]  /*8a00*/  ISETP.NE.AND P0, PT, R57, RZ, PT ;  /* 0x000000ff3900720c */ /* 0x000fe20003f05270 */
[----:B------:R-:W-:-:S12]  /*8a10*/  BSSY.RECONVERGENT B0, `(.L_x_136) ;  /* 0x0000009000007945 */ /* 0x000fd80003800200 */
[----:B------:R-:W-:Y:S05]  /*8a20*/  @P0 BRA `(.L_x_138) ;  /* 0x0000000000140947 */ /* 0x000fea0003800000 */
[----:B------:R-:W2:Y:S02]  /*8a30*/  LDCU.64 UR4, c[0x0][0x888] ;  /* 0x00011100ff0477ac */ /* 0x000ea40008000a00 */
[----:B--2---:R-:W-:-:S04]  /*8a40*/  ISETP.NE.U32.AND P0, PT, RZ, UR4, PT ;  /* 0x00000004ff007c0c */ /* 0x004fc8000bf05070 */
[----:B------:R-:W-:-:S13]  /*8a50*/  ISETP.NE.AND.EX P0, PT, RZ, UR5, PT, P0 ;  /* 0x00000005ff007c0c */ /* 0x000fda000bf05300 */
[----:B------:R-:W-:Y:S05]  /*8a60*/  @!P0 EXIT ;  /* 0x000000000000894d */ /* 0x000fea0003800000 */
[----:B------:R-:W-:Y:S05]  /*8a70*/  BRA `(.L_x_139) ;  /* 0x0000000000087947 */ /* 0x000fea0003800000 */
.L_x_138:
[----:B------:R-:W-:-:S13]  /*8a80*/  FSETP.NEU.AND P0, PT, R27, RZ, PT ;  /* 0x000000ff1b00720b */ /* 0x000fda0003f0d000 */
[----:B------:R-:W-:Y:S05]  /*8a90*/  @!P0 EXIT ;  /* 0x000000000000894d */ /* 0x000fea0003800000 */
.L_x_139:
[----:B------:R-:W-:Y:S05]  /*8aa0*/  BSYNC.RECONVERGENT B0 ;  /* 0x0000000000007941 */ /* 0x000fea0003800200 */
.L_x_136:
[----:B------:R-:W-:Y:S01]  /*8ab0*/  ULEA UR4, UR45, UR43, 0x3 ;  /* 0x0000002b2d047291 */ /* 0x000fe2000f8e18ff */
[----:B------:R-:W-:-:S04]  /*8ac0*/  DEPBAR.LE SB0, 0x0 ;  /* 0x000080000000791a */ /* 0x000fc80000000000 */
[----:B------:R-:W-:-:S04]  /*8ad0*/  UIADD3 UR4, UPT, UPT, UR4, 0x40, URZ ;  /* 0x0000004004047890 */ /* 0x000fc8000fffe0ff */
[----:B------:R-:W-:-:S09]  /*8ae0*/  UPRMT UR4, UR55, 0x654, UR4 ;  /* 0x0000065437047896 */ /* 0x000fd20008000004 */
[----:B------:R-:W-:Y:S01]  /*8af0*/  SYNCS.ARRIVE.TRANS64.RED.A1T0 RZ, [UR4], RZ ;  /* 0x000000ffffff79a7 */ /* 0x000fe20008100404 */
[----:B------:R-:W-:Y:S05]  /*8b00*/  EXIT ;  /* 0x000000000000794d */ /* 0x000fea0003800000 */
.L_x_24:
[----:B---3--:R3:W4:Y:S02]  /*8b10*/  SYNCS.PHASECHK.TRANS64.TRYWAIT P0, [R0+URZ+0xe0], R2 ;  /* 0x0000e002000075a7 */ /* 0x00872400080011ff */
[----:B----4-:R-:W-:Y:S05]  /*8b20*/  @!P0 NANOSLEEP.SYNCS 0x989680 ;  /* 0x009896800000895d */ /* 0x010fea0003900000 */
[----:B------:R-:W4:Y:S02]  /*8b30*/  @!P0 SYNCS.PHASECHK.TRANS64 P0, [R0+URZ+0xe0], R2 ;  /* 0x0000e002000085a7 */ /* 0x000f2400080010ff */
[----:B----4-:R-:W-:Y:S05]  /*8b40*/  @!P0 BRA `(.L_x_24) ;  /* 0xfffffffc00f08947 */ /* 0x010fea000383ffff */
[----:B------:R-:W-:Y:S05]  /*8b50*/  BRA `(.L_x_140) ;  /* 0xffffff8c00547947 */ /* 0x000fea000383ffff */
.L_x_27:
[----:B--2---:R-:W-:-:S07]  /*8b60*/  MOV R0, UR57 ;  /* 0x0000003900007c02 */ /* 0x004fce0008000f00 */
.L_x_141:
[----:B--2---:R2:W3:Y:S02]  /*8b70*/  SYNCS.PHASECHK.TRANS64.TRYWAIT P0, [R0+URZ+0x10], R3 ;  /* 0x00001003000075a7 */ /* 0x0044e400080011ff */
[----:B---3--:R-:W-:Y:S05]  /*8b80*/  @!P0 NANOSLEEP.SYNCS 0x989680 ;  /* 0x009896800000895d */ /* 0x008fea0003900000 */
[----:B------:R-:W3:Y:S02]  /*8b90*/  @!P0 SYNCS.PHASECHK.TRANS64 P0, [R0+URZ+0x10], R3 ;  /* 0x00001003000085a7 */ /* 0x000ee400080010ff */
[----:B---3--:R-:W-:Y:S05]  /*8ba0*/  @!P0 BRA `(.L_x_141) ;  /* 0xfffffffc00f08947 */ /* 0x008fea000383ffff */
[----:B------:R-:W-:Y:S05]  /*8bb0*/  BRA `(.L_x_26) ;  /* 0xffffff8c009c7947 */ /* 0x000fea000383ffff */
.L_x_36:
[----:B-1----:R-:W-:-:S07]  /*8bc0*/  MOV R0, UR57 ;  /* 0x0000003900007c02 */ /* 0x002fce0008000f00 */
.L_x_142:
[----:B-1----:R1:W2:Y:S02]  /*8bd0*/  SYNCS.PHASECHK.TRANS64.TRYWAIT P0, [R0+URZ+0x10], R3 ;  /* 0x00001003000075a7 */ /* 0x0022a400080011ff */
[----:B--2---:R-:W-:Y:S05]  /*8be0*/  @!P0 NANOSLEEP.SYNCS 0x989680 ;  /* 0x009896800000895d */ /* 0x004fea0003900000 */
[----:B------:R-:W2:Y:S02]  /*8bf0*/  @!P0 SYNCS.PHASECHK.TRANS64 P0, [R0+URZ+0x10], R3 ;  /* 0x00001003000085a7 */ /* 0x000ea400080010ff */
[----:B--2---:R-:W-:Y:S05]  /*8c00*/  @!P0 BRA `(.L_x_142) ;  /* 0xfffffffc00f08947 */ /* 0x004fea000383ffff */
[----:B------:R-:W-:Y:S05]  /*8c10*/  BRA `(.L_x_35) ;  /* 0xffffff9000f47947 */ /* 0x000fea000383ffff */
.L_x_43:
[----:B-1----:R1:W4:Y:S02]  /*8c20*/  SYNCS.PHASECHK.TRANS64.TRYWAIT P0, [R3+URZ+0x70], R0 ;  /* 0x00007000030075a7 */ /* 0x00232400080011ff */
[----:B----4-:R-:W-:Y:S05]  /*8c30*/  @!P0 NANOSLEEP.SYNCS 0x989680 ;  /* 0x009896800000895d */ /* 0x010fea0003900000 */
[----:B------:R-:W4:Y:S02]  /*8c40*/  @!P0 SYNCS.PHASECHK.TRANS64 P0, [R3+URZ+0x70], R0 ;  /* 0x00007000030085a7 */ /* 0x000f2400080010ff */
[----:B----4-:R-:W-:Y:S05]  /*8c50*/  @!P0 BRA `(.L_x_43) ;  /* 0xfffffffc00f08947 */ /* 0x010fea000383ffff */
[----:B------:R-:W-:Y:S05]  /*8c60*/  BRA `(.L_x_143) ;  /* 0xffffff98002c7947 */ /* 0x000fea000383ffff */
.L_x_47:
[----:B------:R-:W-:-:S07]  /*8c70*/  MOV R0, UR4 ;  /* 0x0000000400007c02 */ /* 0x000fce0008000f00 */
.L_x_144:
[----:B-1----:R1:W2:Y:S02]  /*8c80*/  SYNCS.PHASECHK.TRANS64.TRYWAIT P0, [R0+URZ], R2 ;  /* 0x00000002000075a7 */ /* 0x0022a400080011ff */
[----:B--2---:R-:W-:Y:S05]  /*8c90*/  @!P0 NANOSLEEP.SYNCS 0x989680 ;  /* 0x009896800000895d */ /* 0x004fea0003900000 */
[----:B------:R-:W2:Y:S02]  /*8ca0*/  @!P0 SYNCS.PHASECHK.TRANS64 P0, [R0+URZ], R2 ;  /* 0x00000002000085a7 */ /* 0x000ea400080010ff */
[----:B--2---:R-:W-:Y:S05]  /*8cb0*/  @!P0 BRA `(.L_x_144) ;  /* 0xfffffffc00f08947 */ /* 0x004fea000383ffff */
[----:B------:R-:W-:Y:S05]  /*8cc0*/  BRA `(.L_x_145) ;  /* 0xffffff9c00d87947 */ /* 0x000fea000383ffff */
.L_x_50:
[----:B--2---:R2:W3:Y:S02]  /*8cd0*/  SYNCS.PHASECHK.TRANS64.TRYWAIT P0, [R2+URZ+0xd0], R4 ;  /* 0x0000d004020075a7 */ /* 0x0044e400080011ff */
[----:B---3--:R-:W-:Y:S05]  /*8ce0*/  @!P0 NANOSLEEP.SYNCS 0x989680 ;  /* 0x009896800000895d */ /* 0x008fea0003900000 */
[----:B------:R-:W3:Y:S02]  /*8cf0*/  @!P0 SYNCS.PHASECHK.TRANS64 P0, [R2+URZ+0xd0], R4 ;  /* 0x0000d004020085a7 */ /* 0x000ee400080010ff */
[----:B---3--:R-:W-:Y:S05]  /*8d00*/  @!P0 BRA `(.L_x_50) ;  /* 0xfffffffc00f08947 */ /* 0x008fea000383ffff */
[----:B------:R-:W-:Y:S05]  /*8d10*/  BRA `(.L_x_146) ;  /* 0xffffffa000347947 */ /* 0x000fea000383ffff */
.L_x_51:
[----:B------:R-:W-:-:S07]  /*8d20*/  MOV R2, UR4 ;  /* 0x0000000400027c02 */ /* 0x000fce0008000f00 */
.L_x_147:
[----:B--2---:R2:W3:Y:S02]  /*8d30*/  SYNCS.PHASECHK.TRANS64.TRYWAIT P0, [R2+URZ+0x80], R5 ;  /* 0x00008005020075a7 */ /* 0x0044e400080011ff */
[----:B---3--:R-:W-:Y:S05]  /*8d40*/  @!P0 NANOSLEEP.SYNCS 0x989680 ;  /* 0x009896800000895d */ /* 0x008fea0003900000 */
[----:B------:R-:W3:Y:S02]  /*8d50*/  @!P0 SYNCS.PHASECHK.TRANS64 P0, [R2+URZ+0x80], R5 ;  /* 0x00008005020085a7 */ /* 0x000ee400080010ff */
[----:B---3--:R-:W-:Y:S05]  /*8d60*/  @!P0 BRA `(.L_x_147) ;  /* 0xfffffffc00f08947 */ /* 0x008fea000383ffff */
[----:B------:R-:W-:Y:S05]  /*8d70*/  BRA `(.L_x_148) ;  /* 0xffffffa000447947 */ /* 0x000fea000383ffff */
.L_x_52:
[----:B--2---:R2:W3:Y:S02]  /*8d80*/  SYNCS.PHASECHK.TRANS64.TRYWAIT P1, [R2+URZ+0x70], R4 ;  /* 0x00007004020075a7 */ /* 0x0044e400080211ff */
[----:B---3--:R-:W-:Y:S05]  /*8d90*/  @!P1 NANOSLEEP.SYNCS 0x989680 ;  /* 0x009896800000995d */ /* 0x008fea0003900000 */
[----:B------:R-:W3:Y:S02]  /*8da0*/  @!P1 SYNCS.PHASECHK.TRANS64 P1, [R2+URZ+0x70], R4 ;  /* 0x00007004020095a7 */ /* 0x000ee400080210ff */
[----:B---3--:R-:W-:Y:S05]  /*8db0*/  @!P1 BRA `(.L_x_52) ;  /* 0xfffffffc00f09947 */ /* 0x008fea000383ffff */
[----:B------:R-:W-:Y:S05]  /*8dc0*/  BRA `(.L_x_149) ;  /* 0xffffffa000747947 */ /* 0x000fea000383ffff */
.L_x_55:
[----:B------:R-:W-:-:S07]  /*8dd0*/  MOV R0, UR4 ;  /* 0x0000000400007c02 */ /* 0x000fce0008000f00 */
.L_x_150:
[----:B--2---:R2:W3:Y:S02]  /*8de0*/  SYNCS.PHASECHK.TRANS64.TRYWAIT P0, [R0+URZ+0x80], R2 ;  /* 0x00008002000075a7 */ /* 0x0044e400080011ff */
[----:B---3--:R-:W-:Y:S05]  /*8df0*/  @!P0 NANOSLEEP.SYNCS 0x989680 ;  /* 0x009896800000895d */ /* 0x008fea0003900000 */
[----:B------:R-:W3:Y:S02]  /*8e00*/  @!P0 SYNCS.PHASECHK.TRANS64 P0, [R0+URZ+0x80], R2 ;  /* 0x00008002000085a7 */ /* 0x000ee400080010ff */
[----:B---3--:R-:W-:Y:S05]  /*8e10*/  @!P0 BRA `(.L_x_150) ;  /* 0xfffffffc00f08947 */ /* 0x008fea000383ffff */
[----:B------:R-:W-:Y:S05]  /*8e20*/  BRA `(.L_x_54) ;  /* 0xffffffa000c87947 */ /* 0x000fea000383ffff */
.L_x_62:
[----:B-1----:R1:W2:Y:S02]  /*8e30*/  SYNCS.PHASECHK.TRANS64.TRYWAIT P1, [R0+URZ+0x70], R2 ;  /* 0x00007002000075a7 */ /* 0x0022a400080211ff */
[----:B--2---:R-:W-:Y:S05]  /*8e40*/  @!P1 NANOSLEEP.SYNCS 0x989680 ;  /* 0x009896800000995d */ /* 0x004fea0003900000 */
[----:B------:R-:W2:Y:S02]  /*8e50*/  @!P1 SYNCS.PHASECHK.TRANS64 P1, [R0+URZ+0x70], R2 ;  /* 0x00007002000095a7 */ /* 0x000ea400080210ff */
[----:B--2---:R-:W-:Y:S05]  /*8e60*/  @!P1 BRA `(.L_x_62) ;  /* 0xfffffffc00f09947 */ /* 0x004fea000383ffff */
[----:B------:R-:W-:Y:S05]  /*8e70*/  BRA `(.L_x_151) ;  /* 0xffffffa800307947 */ /* 0x000fea000383ffff */
.L_x_63:
[----:B------:R-:W-:-:S13]  /*8e80*/  R2UR UR4, R13 ;  /* 0x000000000d0472ca */ /* 0x000fda00000e0000 */
[----:B------:R-:W-:-:S07]  /*8e90*/  MOV R2, UR4 ;  /* 0x0000000400027c02 */ /* 0x000fce0008000f00 */
.L_x_152:
[----:B-1----:R1:W2:Y:S02]  /*8ea0*/  SYNCS.PHASECHK.TRANS64.TRYWAIT P0, [R2+URZ+0xb0], R0 ;  /* 0x0000b000020075a7 */ /* 0x0022a400080011ff */
[----:B--2---:R-:W-:Y:S05]  /*8eb0*/  @!P0 NANOSLEEP.SYNCS 0x989680 ;  /* 0x009896800000895d */ /* 0x004fea0003900000 */
[----:B------:R-:W2:Y:S02]  /*8ec0*/  @!P0 SYNCS.PHASECHK.TRANS64 P0, [R2+URZ+0xb0], R0 ;  /* 0x0000b000020085a7 */ /* 0x000ea400080010ff */
[----:B--2---:R-:W-:Y:S05]  /*8ed0*/  @!P0 BRA `(.L_x_152) ;  /* 0xfffffffc00f08947 */ /* 0x004fea000383ffff */
[----:B------:R-:W-:Y:S05]  /*8ee0*/  BRA `(.L_x_153) ;  /* 0xffffffa800847947 */ /* 0x000fea000383ffff */
.L_x_66:
[----:B------:R-:W-:Y:S07]  /*8ef0*/  MOV R0, UR5 ;  /* 0x0000000500007c02 */ /* 0x000fee0008000f00 */
.L_x_154:
[----:B-1----:R1:W2:Y:S02]  /*8f00*/  SYNCS.PHASECHK.TRANS64.TRYWAIT P0, [R0+URZ], R2 ;  /* 0x00000002000075a7 */ /* 0x0022a400080011ff */
[----:B--2---:R-:W-:Y:S05]  /*8f10*/  @!P0 NANOSLEEP.SYNCS 0x989680 ;  /* 0x009896800000895d */ /* 0x004fea0003900000 */
[----:B------:R-:W2:Y:S02]  /*8f20*/  @!P0 SYNCS.PHASECHK.TRANS64 P0, [R0+URZ], R2 ;  /* 0x00000002000085a7 */ /* 0x000ea400080010ff */
[----:B--2---:R-:W-:Y:S05]  /*8f30*/  @!P0 BRA `(.L_x_154) ;  /* 0xfffffffc00f08947 */ /* 0x004fea000383ffff */
[----:B------:R-:W-:Y:S05]  /*8f40*/  BRA `(.L_x_65) ;  /* 0xffffffa800a07947 */ /* 0x000fea000383ffff */
.L_x_69:
[----:B------:R-:W-:-:S07]  /*8f50*/  MOV R0, UR4 ;  /* 0x0000000400007c02 */ /* 0x000fce0008000f00 */
.L_x_155:
[----:B--2---:R2:W3:Y:S02]  /*8f60*/  SYNCS.PHASECHK.TRANS64.TRYWAIT P0, [R0+URZ], R2 ;  /* 0x00000002000075a7 */ /* 0x0044e400080011ff */
[----:B---3--:R-:W-:Y:S05]  /*8f70*/  @!P0 NANOSLEEP.SYNCS 0x989680 ;  /* 0x009896800000895d */ /* 0x008fea0003900000 */
[----:B------:R-:W3:Y:S02]  /*8f80*/  @!P0 SYNCS.PHASECHK.TRANS64 P0, [R0+URZ], R2 ;  /* 0x00000002000085a7 */ /* 0x000ee400080010ff */
[----:B---3--:R-:W-:Y:S05]  /*8f90*/  @!P0 BRA `(.L_x_155) ;  /* 0xfffffffc00f08947 */ /* 0x008fea000383ffff */
[----:B------:R-:W-:Y:S05]  /*8fa0*/  BRA `(.L_x_156) ;  /* 0xffffffb000ac7947 */ /* 0x000fea000383ffff */
.L_x_70:
[----:B------:R-:W-:-:S07]  /*8fb0*/  MOV R0, UR5 ;  /* 0x0000000500007c02 */ /* 0x000fce0008000f00 */
.L_x_157:
[----:B-1----:R1:W2:Y:S02]  /*8fc0*/  SYNCS.PHASECHK.TRANS64.TRYWAIT P0, [R0+URZ], R3 ;  /* 0x00000003000075a7 */ /* 0x0022a400080011ff */
[----:B--2---:R-:W-:Y:S05]  /*8fd0*/  @!P0 NANOSLEEP.SYNCS 0x989680 ;  /* 0x009896800000895d */ /* 0x004fea0003900000 */
[----:B------:R-:W2:Y:S02]  /*8fe0*/  @!P0 SYNCS.PHASECHK.TRANS64 P0, [R0+URZ], R3 ;  /* 0x00000003000085a7 */ /* 0x000ea400080010ff */
[----:B--2---:R-:W-:Y:S05]  /*8ff0*/  @!P0 BRA `(.L_x_157) ;  /* 0xfffffffc00f08947 */ /* 0x004fea000383ffff */
[----:B------:R-:W-:Y:S05]  /*9000*/  BRA `(.L_x_158) ;  /* 0xffffffb000b87947 */ /* 0x000fea000383ffff */
.L_x_71:
[----:B------:R-:W-:-:S07]  /*9010*/  MOV R0, UR5 ;  /* 0x0000000500007c02 */ /* 0x000fce0008000f00 */
.L_x_159:
[----:B-1----:R1:W2:Y:S02]  /*9020*/  SYNCS.PHASECHK.TRANS64.TRYWAIT P0, [R0+URZ], R3 ;  /* 0x00000003000075a7 */ /* 0x0022a400080011ff */
[----:B--2---:R-:W-:Y:S05]  /*9030*/  @!P0 NANOSLEEP.SYNCS 0x989680 ;  /* 0x009896800000895d */ /* 0x004fea0003900000 */
[----:B------:R-:W2:Y:S02]  /*9040*/  @!P0 SYNCS.PHASECHK.TRANS64 P0, [R0+URZ], R3 ;  /* 0x00000003000085a7 */ /* 0x000ea400080010ff */
[----:B--2---:R-:W-:Y:S05]  /*9050*/  @!P0 BRA `(.L_x_159) ;  /* 0xfffffffc00f08947 */ /* 0x004fea000383ffff */
[----:B------:R-:W-:Y:S05]  /*9060*/  BRA `(.L_x_160) ;  /* 0xffffffb000c47947 */ /* 0x000fea000383ffff */
.L_x_72:
[----:B-1----:R-:W-:-:S07]  /*9070*/  MOV R0, UR4 ;  /* 0x0000000400007c02 */ /* 0x002fce0008000f00 */
.L_x_161:
[----:B-1----:R1:W2:Y:S02]  /*9080*/  SYNCS.PHASECHK.TRANS64.TRYWAIT P0, [R0+URZ], R2 ;  /* 0x00000002000075a7 */ /* 0x0022a400080011ff */
[----:B--2---:R-:W-:Y:S05]  /*9090*/  @!P0 NANOSLEEP.SYNCS 0x989680 ;  /* 0x009896800000895d */ /* 0x004fea0003900000 */
[----:B------:R-:W2:Y:S02]  /*90a0*/  @!P0 SYNCS.PHASECHK.TRANS64 P0, [R0+URZ], R2 ;  /* 0x00000002000085a7 */ /* 0x000ea400080010ff */
[----:B--2---:R-:W-:Y:S05]  /*90b0*/  @!P0 BRA `(.L_x_161) ;  /* 0xfffffffc00f08947 */ /* 0x004fea000383ffff */
[----:B------:R-:W-:Y:S05]  /*90c0*/  BRA `(.L_x_162) ;  /* 0xffffffb000d07947 */ /* 0x000fea000383ffff */
.L_x_77:
[----:B--2---:R2:W3:Y:S02]  /*90d0*/  SYNCS.PHASECHK.TRANS64.TRYWAIT P0, [R8+URZ+0x70], R0 ;  /* 0x00007000080075a7 */ /* 0x0044e400080011ff */
[----:B---3--:R-:W-:Y:S05]  /*90e0*/  @!P0 NANOSLEEP.SYNCS 0x989680 ;  /* 0x009896800000895d */ /* 0x008fea0003900000 */
[----:B------:R-:W3:Y:S02]  /*90f0*/  @!P0 SYNCS.PHASECHK.TRANS64 P0, [R8+URZ+0x70], R0 ;  /* 0x00007000080085a7 */ /* 0x000ee400080010ff */
[----:B---3--:R-:W-:Y:S05]  /*9100*/  @!P0 BRA `(.L_x_77) ;  /* 0xfffffffc00f08947 */ /* 0x008fea000383ffff */
[----:B------:R-:W-:Y:S05]  /*9110*/  BRA `(.L_x_163) ;  /* 0xffffffb800087947 */ /* 0x000fea000383ffff */
.L_x_80:
[----:B--2---:R-:W-:Y:S07]  /*9120*/  MOV R0, UR21 ;  /* 0x0000001500007c02 */ /* 0x004fee0008000f00 */
.L_x_164:
[----:B--2---:R2:W3:Y:S02]  /*9130*/  SYNCS.PHASECHK.TRANS64.TRYWAIT P1, [R0+URZ+0x68], R2 ;  /* 0x00006802000075a7 */ /* 0x0044e400080211ff */
[----:B---3--:R-:W-:Y:S05]  /*9140*/  @!P1 NANOSLEEP.SYNCS 0x989680 ;  /* 0x009896800000995d */ /* 0x008fea0003900000 */
[----:B------:R-:W3:Y:S02]  /*9150*/  @!P1 SYNCS.PHASECHK.TRANS64 P1, [R0+URZ+0x68], R2 ;  /* 0x00006802000095a7 */ /* 0x000ee400080210ff */
[----:B---3--:R-:W-:Y:S05]  /*9160*/  @!P1 BRA `(.L_x_164) ;  /* 0xfffffffc00f09947 */ /* 0x008fea000383ffff */
[----:B------:R-:W-:Y:S05]  /*9170*/  BRA `(.L_x_79) ;  /* 0xffffffbc00847947 */ /* 0x000fea000383ffff */
.L_x_83:
[----:B--2---:R-:W-:Y:S07]  /*9180*/  MOV R0, UR21 ;  /* 0x0000001500007c02 */ /* 0x004fee0008000f00 */
.L_x_165:
[----:B--2---:R2:W3:Y:S02]  /*9190*/  SYNCS.PHASECHK.TRANS64.TRYWAIT P0, [R0+URZ+0x40], R4 ;  /* 0x00004004000075a7 */ /* 0x0044e400080011ff */
[----:B---3--:R-:W-:Y:S05]  /*91a0*/  @!P0 NANOSLEEP.SYNCS 0x989680 ;  /* 0x009896800000895d */ /* 0x008fea0003900000 */
[----:B------:R-:W3:Y:S02]  /*91b0*/  @!P0 SYNCS.PHASECHK.TRANS64 P0, [R0+URZ+0x40], R4 ;  /* 0x00004004000085a7 */ /* 0x000ee400080010ff */
[----:B---3--:R-:W-:Y:S05]  /*91c0*/  @!P0 BRA `(.L_x_165) ;  /* 0xfffffffc00f08947 */ /* 0x008fea000383ffff */
[----:B------:R-:W-:Y:S05]  /*91d0*/  BRA `(.L_x_166) ;  /* 0xffffffbc00dc7947 */ /* 0x000fea000383ffff */
.L_x_84:
[----:B------:R-:W-:Y:S07]  /*91e0*/  MOV R0, UR21 ;  /* 0x0000001500007c02 */ /* 0x000fee0008000f00 */
.L_x_167:
[----:B--2---:R2:W3:Y:S02]  /*91f0*/  SYNCS.PHASECHK.TRANS64.TRYWAIT P0, [R0+URZ+0x48], R4 ;  /* 0x00004804000075a7 */ /* 0x0044e400080011ff */
[----:B---3--:R-:W-:Y:S05]  /*9200*/  @!P0 NANOSLEEP.SYNCS 0x989680 ;  /* 0x009896800000895d */ /* 0x008fea0003900000 */
[----:B------:R-:W3:Y:S02]  /*9210*/  @!P0 SYNCS.PHASECHK.TRANS64 P0, [R0+URZ+0x48], R4 ;  /* 0x00004804000085a7 */ /* 0x000ee400080010ff */
[----:B---3--:R-:W-:Y:S05]  /*9220*/  @!P0 BRA `(.L_x_167) ;  /* 0xfffffffc00f08947 */ /* 0x008fea000383ffff */
[----:B------:R-:W-:Y:S05]  /*9230*/  BRA `(.L_x_168) ;  /* 0xffffffc0001c7947 */ /* 0x000fea000383ffff */
.L_x_85:
[----:B------:R-:W-:Y:S07]  /*9240*/  MOV R0, UR21 ;  /* 0x0000001500007c02 */ /* 0x000fee0008000f00 */
.L_x_169:
[----:B--2---:R2:W3:Y:S02]  /*9250*/  SYNCS.PHASECHK.TRANS64.TRYWAIT P0, [R0+URZ+0x50], R4 ;  /* 0x00005004000075a7 */ /* 0x0044e400080011ff */
[----:B---3--:R-:W-:Y:S05]  /*9260*/  @!P0 NANOSLEEP.SYNCS 0x989680 ;  /* 0x009896800000895d */ /* 0x008fea0003900000 */
[----:B------:R-:W3:Y:S02]  /*9270*/  @!P0 SYNCS.PHASECHK.TRANS64 P0, [R0+URZ+0x50], R4 ;  /* 0x00005004000085a7 */ /* 0x000ee400080010ff */
[----:B---3--:R-:W-:Y:S05]  /*9280*/  @!P0 BRA `(.L_x_169) ;  /* 0xfffffffc00f08947 */ /* 0x008fea000383ffff */
[----:B------:R-:W-:Y:S05]  /*9290*/  BRA `(.L_x_170) ;  /* 0xffffffc000647947 */ /* 0x000fea000383ffff */
.L_x_86:
[----:B------:R-:W-:Y:S07]  /*92a0*/  MOV R0, UR21 ;  /* 0x0000001500007c02 */ /* 0x000fee0008000f00 */
.L_x_171:
[----:B--2---:R2:W3:Y:S02]  /*92b0*/  SYNCS.PHASECHK.TRANS64.TRYWAIT P0, [R0+URZ+0x58], R4 ;  /* 0x00005804000075a7 */ /* 0x0044e400080011ff */
[----:B---3--:R-:W-:Y:S05]  /*92c0*/  @!P0 NANOSLEEP.SYNCS 0x989680 ;  /* 0x009896800000895d */ /* 0x008fea0003900000 */
[----:B------:R-:W3:Y:S02]  /*92d0*/  @!P0 SYNCS.PHASECHK.TRANS64 P0, [R0+URZ+0x58], R4 ;  /* 0x00005804000085a7 */ /* 0x000ee400080010ff */
[----:B---3--:R-:W-:Y:S05]  /*92e0*/  @!P0 BRA `(.L_x_171) ;  /* 0xfffffffc00f08947 */ /* 0x008fea000383ffff */
[----:B------:R-:W-:Y:S05]  /*92f0*/  BRA `(.L_x_172) ;  /* 0xffffffc000b07947 */ /* 0x000fea000383ffff */
.L_x_88:
[----:B------:R-:W-:-:S07]  /*9300*/  MOV R0, UR21 ;  /* 0x0000001500007c02 */ /* 0x000fce0008000f00 */
.L_x_173:
[----:B---3--:R3:W4:Y:S02]  /*9310*/  SYNCS.PHASECHK.TRANS64.TRYWAIT P0, [R0+URZ+0x40], R2 ;  /* 0x00004002000075a7 */ /* 0x00872400080011ff */
[----:B----4-:R-:W-:Y:S05]  /*9320*/  @!P0 NANOSLEEP.SYNCS 0x989680 ;  /* 0x009896800000895d */ /* 0x010fea0003900000 */
[----:B------:R-:W4:Y:S02]  /*9330*/  @!P0 SYNCS.PHASECHK.TRANS64 P0, [R0+URZ+0x40], R2 ;  /* 0x00004002000085a7 */ /* 0x000f2400080010ff */
[----:B----4-:R-:W-:Y:S05]  /*9340*/  @!P0 BRA `(.L_x_173) ;  /* 0xfffffffc00f08947 */ /* 0x010fea000383ffff */
[----:B------:R-:W-:Y:S05]  /*9350*/  BRA `(.L_x_174) ;  /* 0xffffffc400287947 */ /* 0x000fea000383ffff */
.L_x_89:
[----:B---3--:R-:W-:-:S07]  /*9360*/  MOV R0, UR21 ;  /* 0x0000001500007c02 */ /* 0x008fce0008000f00 */
.L_x_175:
[----:B---3--:R3:W4:Y:S02]  /*9370*/  SYNCS.PHASECHK.TRANS64.TRYWAIT P0, [R0+URZ+0x48], R2 ;  /* 0x00004802000075a7 */ /* 0x00872400080011ff */
[----:B----4-:R-:W-:Y:S05]  /*9380*/  @!P0 NANOSLEEP.SYNCS 0x989680 ;  /* 0x009896800000895d */ /* 0x010fea0003900000 */
[----:B------:R-:W4:Y:S02]  /*9390*/  @!P0 SYNCS.PHASECHK.TRANS64 P0, [R0+URZ+0x48], R2 ;  /* 0x00004802000085a7 */ /* 0x000f2400080010ff */
[----:B----4-:R-:W-:Y:S05]  /*93a0*/  @!P0 BRA `(.L_x_175) ;  /* 0xfffffffc00f08947 */ /* 0x010fea000383ffff */
[----:B------:R-:W-:Y:S05]  /*93b0*/  BRA `(.L_x_176) ;  /* 0xffffffc400187947 */ /* 0x000fea000383ffff */
.L_x_90:
[----:B---3--:R-:W-:-:S07]  /*93c0*/  MOV R0, UR21 ;  /* 0x0000001500007c02 */ /* 0x008fce0008000f00 */
.L_x_177:
[----:B---3--:R3:W4:Y:S02]  /*93d0*/  SYNCS.PHASECHK.TRANS64.TRYWAIT P0, [R0+URZ+0x50], R2 ;  /* 0x00005002000075a7 */ /* 0x00872400080011ff */
[----:B----4-:R-:W-:Y:S05]  /*93e0*/  @!P0 NANOSLEEP.SYNCS 0x989680 ;  /* 0x009896800000895d */ /* 0x010fea0003900000 */
[----:B------:R-:W4:Y:S02]  /*93f0*/  @!P0 SYNCS.PHASECHK.TRANS64 P0, [R0+URZ+0x50], R2 ;  /* 0x00005002000085a7 */ /* 0x000f2400080010ff */
[----:B----4-:R-:W-:Y:S05]  /*9400*/  @!P0 BRA `(.L_x_177) ;  /* 0xfffffffc00f08947 */ /* 0x010fea000383ffff */
[----:B------:R-:W-:Y:S05]  /*9410*/  BRA `(.L_x_178) ;  /* 0xffffffc400087947 */ /* 0x000fea000383ffff */
.L_x_92:
[----:B-1----:R1:W2:Y:S02]  /*9420*/  SYNCS.PHASECHK.TRANS64.TRYWAIT P0, [R3+URZ+0x70], R0 ;  /* 0x00007000030075a7 */ /* 0x0022a400080011ff */
[----:B--2---:R-:W-:Y:S05]  /*9430*/  @!P0 NANOSLEEP.SYNCS 0x989680 ;  /* 0x009896800000895d */ /* 0x004fea0003900000 */
[----:B------:R-:W2:Y:S02]  /*9440*/  @!P0 SYNCS.PHASECHK.TRANS64 P0, [R3+URZ+0x70], R0 ;  /* 0x00007000030085a7 */ /* 0x000ea400080010ff */
[----:B--2---:R-:W-:Y:S05]  /*9450*/  @!P0 BRA `(.L_x_92) ;  /* 0xfffffffc00f08947 */ /* 0x004fea000383ffff */
[----:B------:R-:W-:Y:S05]  /*9460*/  BRA `(.L_x_179) ;  /* 0xffffffc400dc7947 */ /* 0x000fea000383ffff */
.L_x_103:
[----:B-1----:R-:W-:Y:S04]  /*9470*/  MOV R0, UR43 ;  /* 0x0000002b00007c02 */ /* 0x002fe80008000f00 */
[----:B------:R1:W2:Y:S03]  /*9480*/  SYNCS.PHASECHK.TRANS64.TRYWAIT P1, [R0+URZ+0x20], R3 ;  /* 0x00002003000075a7 */ /* 0x0002a600080211ff */
[----:B--2---:R-:W-:Y:S05]  /*9490*/  @!P1 NANOSLEEP.SYNCS 0x989680 ;  /* 0x009896800000995d */ /* 0x004fea0003900000 */
[----:B------:R-:W2:Y:S02]  /*94a0*/  @!P1 SYNCS.PHASECHK.TRANS64 P1, [R0+URZ+0x20], R3 ;  /* 0x00002003000095a7 */ /* 0x000ea400080210ff */
[----:B--2---:R-:W-:Y:S05]  /*94b0*/  @!P1 BRA `(.L_x_103) ;  /* 0xfffffffc00ec9947 */ /* 0x004fea000383ffff */
[----:B------:R-:W-:Y:S05]  /*94c0*/  BRA `(.L_x_102) ;  /* 0xffffffd400787947 */ /* 0x000fea000383ffff */
.L_x_105:
[----:B-1----:R1:W3:Y:S02]  /*94d0*/  SYNCS.PHASECHK.TRANS64.TRYWAIT P0, [R72+URZ+0x90], R2 ;  /* 0x00009002480075a7 */ /* 0x0022e400080011ff */
[----:B---3--:R-:W-:Y:S05]  /*94e0*/  @!P0 NANOSLEEP.SYNCS 0x989680 ;  /* 0x009896800000895d */ /* 0x008fea0003900000 */
[----:B------:R-:W3:Y:S02]  /*94f0*/  @!P0 SYNCS.PHASECHK.TRANS64 P0, [R72+URZ+0x90], R2 ;  /* 0x00009002480085a7 */ /* 0x000ee400080010ff */
[----:B---3--:R-:W-:Y:S05]  /*9500*/  @!P0 BRA `(.L_x_105) ;  /* 0xfffffffc00f08947 */ /* 0x008fea000383ffff */
[----:B------:R-:W-:Y:S05]  /*9510*/  BRA `(.L_x_104) ;  /* 0xffffffd400a47947 */ /* 0x000fea000383ffff */
.L_x_114:
[----:B-1----:R1:W2:Y:S02]  /*9520*/  SYNCS.PHASECHK.TRANS64.TRYWAIT P0, [R2+URZ+0x20], R0 ;  /* 0x00002000020075a7 */ /* 0x0022a400080011ff */
[----:B--2---:R-:W-:Y:S05]  /*9530*/  @!P0 NANOSLEEP.SYNCS 0x989680 ;  /* 0x009896800000895d */ /* 0x004fea0003900000 */
[----:B------:R-:W2:Y:S02]  /*9540*/  @!P0 SYNCS.PHASECHK.TRANS64 P0, [R2+URZ+0x20], R0 ;  /* 0x00002000020085a7 */ /* 0x000ea400080010ff */
[----:B--2---:R-:W-:Y:S05]  /*9550*/  @!P0 BRA `(.L_x_114) ;  /* 0xfffffffc00f08947 */ /* 0x004fea000383ffff */
[----:B------:R-:W-:Y:S05]  /*9560*/  BRA `(.L_x_113) ;  /* 0xffffffdc00487947 */ /* 0x000fea000383ffff */
.L_x_122:
[----:B-1----:R1:W2:Y:S02]  /*9570*/  SYNCS.PHASECHK.TRANS64.TRYWAIT P0, [R0+URZ+0x20], R5 ;  /* 0x00002005000075a7 */ /* 0x0022a400080011ff */
[----:B--2---:R-:W-:Y:S05]  /*9580*/  @!P0 NANOSLEEP.SYNCS 0x989680 ;  /* 0x009896800000895d */ /* 0x004fea0003900000 */
[----:B------:R-:W2:Y:S02]  /*9590*/  @!P0 SYNCS.PHASECHK.TRANS64 P0, [R0+URZ+0x20], R5 ;  /* 0x00002005000085a7 */ /* 0x000ea400080010ff */
[----:B--2---:R-:W-:Y:S05]  /*95a0*/  @!P0 BRA `(.L_x_122) ;  /* 0xfffffffc00f08947 */ /* 0x004fea000383ffff */
[----:B------:R-:W-:Y:S05]  /*95b0*/  BRA `(.L_x_121) ;  /* 0xffffffe400107947 */ /* 0x000fea000383ffff */
.L_x_130:
[----:B--2---:R2:W3:Y:S02]  /*95c0*/  SYNCS.PHASECHK.TRANS64.TRYWAIT P0, [R2+URZ+0x20], R0 ;  /* 0x00002000020075a7 */ /* 0x0044e400080011ff */
[----:B---3--:R-:W-:Y:S05]  /*95d0*/  @!P0 NANOSLEEP.SYNCS 0x989680 ;  /* 0x009896800000895d */ /* 0x008fea0003900000 */
[----:B------:R-:W3:Y:S02]  /*95e0*/  @!P0 SYNCS.PHASECHK.TRANS64 P0, [R2+URZ+0x20], R0 ;  /* 0x00002000020085a7 */ /* 0x000ee400080010ff */
[----:B---3--:R-:W-:Y:S05]  /*95f0*/  @!P0 BRA `(.L_x_130) ;  /* 0xfffffffc00f08947 */ /* 0x008fea000383ffff */
[----:B------:R-:W-:Y:S05]  /*9600*/  BRA `(.L_x_129) ;  /* 0xffffffe800d87947 */ /* 0x000fea000383ffff */
        .weak           $__internal_0_$__cuda_sm10x_tcgen05_guardrail_trap_col_being_dealloced_not_returned_by_alloc
        .type           $__internal_0_$__cuda_sm10x_tcgen05_guardrail_trap_col_being_dealloced_not_returned_by_alloc,@function
        .size           $__internal_0_$__cuda_sm10x_tcgen05_guardrail_trap_col_being_dealloced_not_returned_by_alloc,($__internal_1_$__cuda_sm10x_tcgen05_guardrail_trap_phase_invalid_during_alloc - $__internal_0_$__cuda_sm10x_tcgen05_guardrail_trap_col_being_dealloced_not_returned_by_alloc)
$__internal_0_$__cuda_sm10x_tcgen05_guardrail_trap_col_being_dealloced_not_returned_by_alloc:
[----:B------:R-:W-:Y:S05]  /*9610*/  BPT.TRAP 0x1 ;  /* 0x000000040000795c */ /* 0x000fea0000300000 */
[----:B------:R-:W-:-:S04]  /*9620*/  HFMA2 R3, -RZ, RZ, 0, 0 ;  /* 0x00000000ff037431 */ /* 0x000fc800000001ff */
[----:B------:R-:W-:Y:S05]  /*9630*/  RET.REL.NODEC R2 `(_ZN7cutlass13device_kernelINS_4gemm6kernel13GemmUniversalIN4cute5tupleIJiiiiEEENS1_10collective13CollectiveMmaINS1_35MainloopSm100TmaUmmaWarpSpecializedILi2ELi2ELi4ENS5_IJNS4_1CILi4EEENSA_ILi1EEESC_EEEEENS5_IJNSA_ILi64EEENSA_ILi128EEESG_EEEfNS5_IJlSC_lEEEfSI_NS4_8TiledMMAINS4_8MMA_AtomIJNS4_17SM100_MMA_TF32_SSINS_10tfloat32_tESM_fLi64ELi128ELNS4_4UMMA5MajorE0ELSO_0ELNSN_7ScaleInE0ELSP_0EEEEEENS4_6LayoutINS5_IJSC_SC_SC_EEENS5_IJNSA_ILi0EEESU_SU_EEEEENS5_IJNS4_10UnderscoreESX_SX_EEEEENS4_13SM90_TMA_LOADENS4_14ComposedLayoutINS4_7SwizzleILi3ELi4ELi3EEENS4_18smem_ptr_flag_bitsILi32EEENSS_INS5_IJNSA_ILi8EEENSA_ILi32EEEEEENS5_IJS17_SC_EEEEEEEvNS4_8identityENS4_23SM90_TMA_LOAD_MULTICASTES1B_vS1C_EENS_8epilogue10collective18CollectiveEpilogueINS1F_23Sm100TmaWarpSpecializedILi4ELi2ELi16ELb1ELb0EEEJSH_NS5_IJNSS_ISF_SC_EENSS_IS17_SC_EEEEEfSI_fSI_NS1F_6fusion15FusionCallbacksIS1J_NS1N_17LinearCombinationIffffLNS_15FloatRoundStyleE2EEESH_S1M_JEEENS4_5SM1004TMEM4LOAD26SM100_TMEM_LOAD_16dp128b8xES10_S1B_NS4_17SM75_U32x4_LDSM_NENS4_14SM90_TMA_STOREES1B_NS4_17SM90_U32x4_STSM_NENS4_39AutoVectorizingCopyWithAssumedAlignmentILi128EEEEEEvvEEEEvNT_6ParamsE) ;  /* 0xffffff6802707950 */ /* 0x000fea0003c3ffff */
        .weak           $__internal_1_$__cuda_sm10x_tcgen05_guardrail_trap_phase_invalid_during_alloc
        .type           $__internal_1_$__cuda_sm10x_tcgen05_guardrail_trap_phase_invalid_during_alloc,@function
        .size           $__internal_1_$__cuda_sm10x_tcgen05_guardrail_trap_phase_invalid_during_alloc,($__internal_2_$__cuda_sm10x_tcgen05_guardrail_trap_unallocated_columns_being_dealloced - $__internal_1_$__cuda_sm10x_tcgen05_guardrail_trap_phase_invalid_during_alloc)
$__internal_1_$__cuda_sm10x_tcgen05_guardrail_trap_phase_invalid_during_alloc:
[----:B------:R-:W-:Y:S05]  /*9640*/  BPT.TRAP 0x1 ;  /* 0x000000040000795c */ /* 0x000fea0000300000 */
[----:B------:R-:W-:-:S04]  /*9650*/  MOV R5, 0x0 ;  /* 0x0000000000057802 */ /* 0x000fc80000000f00 */
[----:B------:R-:W-:Y:S05]  /*9660*/  RET.REL.NODEC R4 `(_ZN7cutlass13device_kernelINS_4gemm6kernel13GemmUniversalIN4cute5tupleIJiiiiEEENS1_10collective13CollectiveMmaINS1_35MainloopSm100TmaUmmaWarpSpecializedILi2ELi2ELi4ENS5_IJNS4_1CILi4EEENSA_ILi1EEESC_EEEEENS5_IJNSA_ILi64EEENSA_ILi128EEESG_EEEfNS5_IJlSC_lEEEfSI_NS4_8TiledMMAINS4_8MMA_AtomIJNS4_17SM100_MMA_TF32_SSINS_10tfloat32_tESM_fLi64ELi128ELNS4_4UMMA5MajorE0ELSO_0ELNSN_7ScaleInE0ELSP_0EEEEEENS4_6LayoutINS5_IJSC_SC_SC_EEENS5_IJNSA_ILi0EEESU_SU_EEEEENS5_IJNS4_10UnderscoreESX_SX_EEEEENS4_13SM90_TMA_LOADENS4_14ComposedLayoutINS4_7SwizzleILi3ELi4ELi3EEENS4_18smem_ptr_flag_bitsILi32EEENSS_INS5_IJNSA_ILi8EEENSA_ILi32EEEEEENS5_IJS17_SC_EEEEEEEvNS4_8identityENS4_23SM90_TMA_LOAD_MULTICASTES1B_vS1C_EENS_8epilogue10collective18CollectiveEpilogueINS1F_23Sm100TmaWarpSpecializedILi4ELi2ELi16ELb1ELb0EEEJSH_NS5_IJNSS_ISF_SC_EENSS_IS17_SC_EEEEEfSI_fSI_NS1F_6fusion15FusionCallbacksIS1J_NS1N_17LinearCombinationIffffLNS_15FloatRoundStyleE2EEESH_S1M_JEEENS4_5SM1004TMEM4LOAD26SM100_TMEM_LOAD_16dp128b8xES10_S1B_NS4_17SM75_U32x4_LDSM_NENS4_14SM90_TMA_STOREES1B_NS4_17SM90_U32x4_STSM_NENS4_39AutoVectorizingCopyWithAssumedAlignmentILi128EEEEEEvvEEEEvNT_6ParamsE) ;  /* 0xffffff6804647950 */ /* 0x000fea0003c3ffff */
        .weak           $__internal_2_$__cuda_sm10x_tcgen05_guardrail_trap_unallocated_columns_being_dealloced
        .type           $__internal_2_$__cuda_sm10x_tcgen05_guardrail_trap_unallocated_columns_being_dealloced,@function
        .size           $__internal_2_$__cuda_sm10x_tcgen05_guardrail_trap_unallocated_columns_being_dealloced,(.L_x_181 - $__internal_2_$__cuda_sm10x_tcgen05_guardrail_trap_unallocated_columns_being_dealloced)
$__internal_2_$__cuda_sm10x_tcgen05_guardrail_trap_unallocated_columns_being_dealloced:
[----:B------:R-:W-:Y:S05]  /*9670*/  BPT.TRAP 0x1 ;  /* 0x000000040000795c */ /* 0x000fea0000300000 */
[----:B------:R-:W-:-:S04]  /*9680*/  HFMA2 R3, -RZ, RZ, 0, 0 ;  /* 0x00000000ff037431 */ /* 0x000fc800000001ff */
[----:B------:R-:W-:Y:S05]  /*9690*/  RET.REL.NODEC R2 `(_ZN7cutlass13device_kernelINS_4gemm6kernel13GemmUniversalIN4cute5tupleIJiiiiEEENS1_10collective13CollectiveMmaINS1_35MainloopSm100TmaUmmaWarpSpecializedILi2ELi2ELi4ENS5_IJNS4_1CILi4EEENSA_ILi1EEESC_EEEEENS5_IJNSA_ILi64EEENSA_ILi128EEESG_EEEfNS5_IJlSC_lEEEfSI_NS4_8TiledMMAINS4_8MMA_AtomIJNS4_17SM100_MMA_TF32_SSINS_10tfloat32_tESM_fLi64ELi128ELNS4_4UMMA5MajorE0ELSO_0ELNSN_7ScaleInE0ELSP_0EEEEEENS4_6LayoutINS5_IJSC_SC_SC_EEENS5_IJNSA_ILi0EEESU_SU_EEEEENS5_IJNS4_10UnderscoreESX_SX_EEEEENS4_13SM90_TMA_LOADENS4_14ComposedLayoutINS4_7SwizzleILi3ELi4ELi3EEENS4_18smem_ptr_flag_bitsILi32EEENSS_INS5_IJNSA_ILi8EEENSA_ILi32EEEEEENS5_IJS17_SC_EEEEEEEvNS4_8identityENS4_23SM90_TMA_LOAD_MULTICASTES1B_vS1C_EENS_8epilogue10collective18CollectiveEpilogueINS1F_23Sm100TmaWarpSpecializedILi4ELi2ELi16ELb1ELb0EEEJSH_NS5_IJNSS_ISF_SC_EENSS_IS17_SC_EEEEEfSI_fSI_NS1F_6fusion15FusionCallbacksIS1J_NS1N_17LinearCombinationIffffLNS_15FloatRoundStyleE2EEESH_S1M_JEEENS4_5SM1004TMEM4LOAD26SM100_TMEM_LOAD_16dp128b8xES10_S1B_NS4_17SM75_U32x4_LDSM_NENS4_14SM90_TMA_STOREES1B_NS4_17SM90_U32x4_STSM_NENS4_39AutoVectorizingCopyWithAssumedAlignmentILi128EEEEEEvvEEEEvNT_6ParamsE) ;  /* 0xffffff6802587950 */ /* 0x000fea0003c3ffff */
.L_x_180:
[----:B------:R-:W-:-:S00]  /*96a0*/  BRA `(.L_x_180) ;  /* 0xfffffffc00fc7947 */ /* 0x000fc0000383ffff */
[----:B------:R-:W-:-:S00]  /*96b0*/  NOP ;  /* 0x0000000000007918 */ /* 0x000fc00000000000 */
        /* <DEDUP_REMOVED lines=12> */
.L_x_181:


//--------------------- .nv.global.init           --------------------------
	.section	.nv.global.init,"aw",@progbits
.nv.global.init:
	.type		$str$27,@object
	.size		$str$27,($str$28 - $str$27)
$str$27:
        /*0000*/ 	.byte	0x28, 0x61, 0x64, 0x64, 0x72, 0x65, 0x73, 0x73, 0x20, 0x26, 0x20, 0x6d, 0x61, 0x73, 0x6b, 0x29
        /*0010*/ 	.byte	0x20, 0x3d, 0x3d, 0x20, 0x30, 0x00
	.type		$str$28,@object
	.size		$str$28,($str$26 - $str$28)
$str$28:
        /*0016*/ 	.byte	0x2f, 0x74, 0x6d, 0x70, 0x2f, 0x63, 0x75, 0x74, 0x6c, 0x61, 0x73, 0x73, 0x5f, 0x73, 0x77, 0x65
        /*0026*/ 	.byte	0x65, 0x70, 0x5f, 0x73, 0x72, 0x63, 0x2f, 0x69, 0x6e, 0x63, 0x6c, 0x75, 0x64, 0x65, 0x2f, 0x63
        /*0036*/ 	.byte	0x75, 0x74, 0x65, 0x2f, 0x70, 0x6f, 0x69, 0x6e, 0x74, 0x65, 0x72, 0x5f, 0x66, 0x6c, 0x61, 0x67
        /*0046*/ 	.byte	0x67, 0x65, 0x64, 0x2e, 0x68, 0x70, 0x70, 0x00
	.type		$str$26,@object
	.size		$str$26,($str$25 - $str$26)
$str$26:
        /*004e*/ 	.byte	0x2f, 0x74, 0x6d, 0x70, 0x2f, 0x63, 0x75, 0x74, 0x6c, 0x61, 0x73, 0x73, 0x5f, 0x73, 0x77, 0x65
        /*005e*/ 	.byte	0x65, 0x70, 0x5f, 0x73, 0x72, 0x63, 0x2f, 0x69, 0x6e, 0x63, 0x6c, 0x75, 0x64, 0x65, 0x2f, 0x63
        /*006e*/ 	.byte	0x75, 0x74, 0x65, 0x2f, 0x61, 0x74, 0x6f, 0x6d, 0x2f, 0x63, 0x6f, 0x70, 0x79, 0x5f, 0x74, 0x72
        /*007e*/ 	.byte	0x61, 0x69, 0x74, 0x73, 0x5f, 0x73, 0x6d, 0x31, 0x30, 0x30, 0x2e, 0x68, 0x70, 0x70, 0x00
	.type		$str$25,@object
	.size		$str$25,(__unnamed_1 - $str$25)
$str$25:
        /*008d*/ 	.byte	0x28, 0x28, 0x75, 0x69, 0x6e, 0x74, 0x33, 0x32, 0x5f, 0x74, 0x28, 0x74, 0x68, 0x72, 0x65, 0x61
        /*009d*/ 	.byte	0x64, 0x49, 0x64, 0x78, 0x2e, 0x78, 0x29, 0x20, 0x2f, 0x20, 0x33, 0x32, 0x29, 0x20, 0x25, 0x20
        /*00ad*/ 	.byte	0x34, 0x29, 0x20, 0x3d, 0x3d, 0x20, 0x28, 0x28, 0x28, 0x74, 0x6d, 0x65, 0x6d, 0x5f, 0x61, 0x64
        /*00bd*/ 	.byte	0x64, 0x72, 0x20, 0x3e, 0x3e, 0x20, 0x31, 0x36, 0x29, 0x20, 0x2f, 0x20, 0x33, 0x32, 0x29, 0x20
        /*00cd*/ 	.byte	0x25, 0x20, 0x34, 0x29, 0x00
	.type		__unnamed_1,@object
	.size		__unnamed_1,(__unnamed_2 - __unnamed_1)
__unnamed_1:
        /*00d2*/ 	.byte	0x61, 0x75, 0x74, 0x6f, 0x20, 0x63, 0x75, 0x74, 0x65, 0x3a, 0x3a, 0x61, 0x73, 0x5f, 0x70, 0x6f
        /* <DEDUP_REMOVED lines=23> */
        /*0252*/ 	.byte	0x3c, 0x32, 0x30, 0x34, 0x38, 0x3e, 0x3e, 0x3e, 0x3e, 0x5d, 0x00
	.type		__unnamed_2,@object
	.size		__unnamed_2,(.L_2 - __unnamed_2)
__unnamed_2:
        /* <DEDUP_REMOVED lines=45> */
        /*052d*/ 	.byte	0x3e, 0x3e, 0x3e, 0x5d, 0x00
.L_2:


//--------------------- .nv.shared._ZN7cutlass13device_kernelINS_4gemm6kernel13GemmUniversalIN4cute5tupleIJiiiiEEENS1_10collective13CollectiveMmaINS1_35MainloopSm100TmaUmmaWarpSpecializedILi2ELi2ELi4ENS5_IJNS4_1CILi4EEENSA_ILi1EEESC_EEEEENS5_IJNSA_ILi64EEENSA_ILi128EEESG_EEEfNS5_IJlSC_lEEEfSI_NS4_8TiledMMAINS4_8MMA_AtomIJNS4_17SM100_MMA_TF32_SSINS_10tfloat32_tESM_fLi64ELi128ELNS4_4UMMA5MajorE0ELSO_0ELNSN_7ScaleInE0ELSP_0EEEEEENS4_6LayoutINS5_IJSC_SC_SC_EEENS5_IJNSA_ILi0EEESU_SU_EEEEENS5_IJNS4_10UnderscoreESX_SX_EEEEENS4_13SM90_TMA_LOADENS4_14ComposedLayoutINS4_7SwizzleILi3ELi4ELi3EEENS4_18smem_ptr_flag_bitsILi32EEENSS_INS5_IJNSA_ILi8EEENSA_ILi32EEEEEENS5_IJS17_SC_EEEEEEEvNS4_8identityENS4_23SM90_TMA_LOAD_MULTICASTES1B_vS1C_EENS_8epilogue10collective18CollectiveEpilogueINS1F_23Sm100TmaWarpSpecializedILi4ELi2ELi16ELb1ELb0EEEJSH_NS5_IJNSS_ISF_SC_EENSS_IS17_SC_EEEEEfSI_fSI_NS1F_6fusion15FusionCallbacksIS1J_NS1N_17LinearCombinationIffffLNS_15FloatRoundStyleE2EEESH_S1M_JEEENS4_5SM1004TMEM4LOAD26SM100_TMEM_LOAD_16dp128b8xES10_S1B_NS4_17SM75_U32x4_LDSM_NENS4_14SM90_TMA_STOREES1B_NS4_17SM90_U32x4_STSM_NENS4_39AutoVectorizingCopyWithAssumedAlignmentILi128EEEEEEvvEEEEvNT_6ParamsE --------------------------
	.section	.nv.shared._ZN7cutlass13device_kernelINS_4gemm6kernel13GemmUniversalIN4cute5tupleIJiiiiEEENS1_10collective13CollectiveMmaINS1_35MainloopSm100TmaUmmaWarpSpecializedILi2ELi2ELi4ENS5_IJNS4_1CILi4EEENSA_ILi1EEESC_EEEEENS5_IJNSA_ILi64EEENSA_ILi128EEESG_EEEfNS5_IJlSC_lEEEfSI_NS4_8TiledMMAINS4_8MMA_AtomIJNS4_17SM100_MMA_TF32_SSINS_10tfloat32_tESM_fLi64ELi128ELNS4_4UMMA5MajorE0ELSO_0ELNSN_7ScaleInE0ELSP_0EEEEEENS4_6LayoutINS5_IJSC_SC_SC_EEENS5_IJNSA_ILi0EEESU_SU_EEEEENS5_IJNS4_10UnderscoreESX_SX_EEEEENS4_13SM90_TMA_LOADENS4_14ComposedLayoutINS4_7SwizzleILi3ELi4ELi3EEENS4_18smem_ptr_flag_bitsILi32EEENSS_INS5_IJNSA_ILi8EEENSA_ILi32EEEEEENS5_IJS17_SC_EEEEEEEvNS4_8identityENS4_23SM90_TMA_LOAD_MULTICASTES1B_vS1C_EENS_8epilogue10collective18CollectiveEpilogueINS1F_23Sm100TmaWarpSpecializedILi4ELi2ELi16ELb1ELb0EEEJSH_NS5_IJNSS_ISF_SC_EENSS_IS17_SC_EEEEEfSI_fSI_NS1F_6fusion15FusionCallbacksIS1J_NS1N_17LinearCombinationIffffLNS_15FloatRoundStyleE2EEESH_S1M_JEEENS4_5SM1004TMEM4LOAD26SM100_TMEM_LOAD_16dp128b8xES10_S1B_NS4_17SM75_U32x4_LDSM_NENS4_14SM90_TMA_STOREES1B_NS4_17SM90_U32x4_STSM_NENS4_39AutoVectorizingCopyWithAssumedAlignmentILi128EEEEEEvvEEEEvNT_6ParamsE,"aw",@nobits
	.sectionflags	@""
	.align	16
	.zero		1024


//--------------------- .nv.shared.reserved.0     --------------------------
	.section	.nv.shared.reserved.0,"aw",@nobits
	.weak		__nv_reservedSMEM_offset_0_alias
	.size		__nv_reservedSMEM_offset_0_alias, 0, 64
	.other		__nv_reservedSMEM_offset_0_alias,@"STO_CUDA_RESERVED_SHARED STV_DEFAULT"
__nv_reservedSMEM_offset_0_alias:
	.zero		0
.nv.shared.reserved.0:
	.zero		64
	.weak		__nv_reservedSMEM_tcgen05_partition
	.type		__nv_reservedSMEM_tcgen05_partition,@object
	.size		__nv_reservedSMEM_tcgen05_partition,(.L_0 - __nv_reservedSMEM_tcgen05_partition)
__nv_reservedSMEM_tcgen05_partition:
	.zero		32
.L_0:


//--------------------- .nv.global                --------------------------
	.section	.nv.global,"aw",@nobits
.nv.global:
	.type		_ZN40_INTERNAL_88f2ddd1_4_k_cu_9cdf79cd_313494cute1_E,@object
	.size		_ZN40_INTERNAL_88f2ddd1_4_k_cu_9cdf79cd_313494cute1_E,(_ZN40_INTERNAL_88f2ddd1_4_k_cu_9cdf79cd_313494cuda3std3__45__cpo6cbeginE - _ZN40_INTERNAL_88f2ddd1_4_k_cu_9cdf79cd_313494cute1_E)
_ZN40_INTERNAL_88f2ddd1_4_k_cu_9cdf79cd_313494cute1_E:
	.zero		1
	.type		_ZN40_INTERNAL_88f2ddd1_4_k_cu_9cdf79cd_313494cuda3std3__45__cpo6cbeginE,@object
	.size		_ZN40_INTERNAL_88f2ddd1_4_k_cu_9cdf79cd_313494cuda3std3__45__cpo6cbeginE,(_ZN40_INTERNAL_88f2ddd1_4_k_cu_9cdf79cd_313494cuda3std3__48in_placeE - _ZN40_INTERNAL_88f2ddd1_4_k_cu_9cdf79cd_313494cuda3std3__45__cpo6cbeginE)
_ZN40_INTERNAL_88f2ddd1_4_k_cu_9cdf79cd_313494cuda3std3__45__cpo6cbeginE:
	.zero		1
	.type		_ZN40_INTERNAL_88f2ddd1_4_k_cu_9cdf79cd_313494cuda3std3__48in_placeE,@object
	.size		_ZN40_INTERNAL_88f2ddd1_4_k_cu_9cdf79cd_313494cuda3std3__48in_placeE,(_ZN40_INTERNAL_88f2ddd1_4_k_cu_9cdf79cd_313494cuda3std6ranges3__45__cpo9iter_moveE - _ZN40_INTERNAL_88f2ddd1_4_k_cu_9cdf79cd_313494cuda3std3__48in_placeE)
_ZN40_INTERNAL_88f2ddd1_4_k_cu_9cdf79cd_313494cuda3std3__48in_placeE:
	.zero		1
	.type		_ZN40_INTERNAL_88f2ddd1_4_k_cu_9cdf79cd_313494cuda3std6ranges3__45__cpo9iter_moveE,@object
	.size		_ZN40_INTERNAL_88f2ddd1_4_k_cu_9cdf79cd_313494cuda3std6ranges3__45__cpo9iter_moveE,(_ZN40_INTERNAL_88f2ddd1_4_k_cu_9cdf79cd_313494cuda3std3__45__cpo5beginE - _ZN40_INTERNAL_88f2ddd1_4_k_cu_9cdf79cd_313494cuda3std6ranges3__45__cpo9iter_moveE)
_ZN40_INTERNAL_88f2ddd1_4_k_cu_9cdf79cd_313494cuda3std6ranges3__45__cpo9iter_moveE:
	.zero		1
	.type		_ZN40_INTERNAL_88f2ddd1_4_k_cu_9cdf79cd_313494cuda3std3__45__cpo5beginE,@object
	.size		_ZN40_INTERNAL_88f2ddd1_4_k_cu_9cdf79cd_313494cuda3std3__45__cpo5beginE,(_ZN40_INTERNAL_88f2ddd1_4_k_cu_9cdf79cd_313494cuda3std3__442_GLOBAL__N__88f2ddd1_4_k_cu_9cdf79cd_313496ignoreE - _ZN40_INTERNAL_88f2ddd1_4_k_cu_9cdf79cd_313494cuda3std3__45__cpo5beginE)
_ZN40_INTERNAL_88f2ddd1_4_k_cu_9cdf79cd_313494cuda3std3__45__cpo5beginE:
	.zero		1
	.type		_ZN40_INTERNAL_88f2ddd1_4_k_cu_9cdf79cd_313494cuda3std3__442_GLOBAL__N__88f2ddd1_4_k_cu_9cdf79cd_313496ignoreE,@object
	.size		_ZN40_INTERNAL_88f2ddd1_4_k_cu_9cdf79cd_313494cuda3std3__442_GLOBAL__N__88f2ddd1_4_k_cu_9cdf79cd_313496ignoreE,(_ZN40_INTERNAL_88f2ddd1_4_k_cu_9cdf79cd_313494cute7productE - _ZN40_INTERNAL_88f2ddd1_4_k_cu_9cdf79cd_313494cuda3std3__442_GLOBAL__N__88f2ddd1_4_k_cu_9cdf79cd_313496ignoreE)
_ZN40_INTERNAL_88f2ddd1_4_k_cu_9cdf79cd_313494cuda3std3__442_GLOBAL__N__88f2ddd1_4_k_cu_9cdf79cd_313496ignoreE:
	.zero		1
	.type		_ZN40_INTERNAL_88f2ddd1_4_k_cu_9cdf79cd_313494cute7productE,@object
	.size		_ZN40_INTERNAL_88f2ddd1_4_k_cu_9cdf79cd_313494cute7productE,(_ZN40_INTERNAL_88f2ddd1_4_k_cu_9cdf79cd_313494cuda3std3__45__cpo3endE - _ZN40_INTERNAL_88f2ddd1_4_k_cu_9cdf79cd_313494cute7productE)
_ZN40_INTERNAL_88f2ddd1_4_k_cu_9cdf79cd_313494cute7productE:
	.zero		1
	.type		_ZN40_INTERNAL_88f2ddd1_4_k_cu_9cdf79cd_313494cuda3std3__45__cpo3endE,@object
	.size		_ZN40_INTERNAL_88f2ddd1_4_k_cu_9cdf79cd_313494cuda3std3__45__cpo3endE,(_ZN40_INTERNAL_88f2ddd1_4_k_cu_9cdf79cd_313494cuda3std3__419piecewise_constructE - _ZN40_INTERNAL_88f2ddd1_4_k_cu_9cdf79cd_313494cuda3std3__45__cpo3endE)
_ZN40_INTERNAL_88f2ddd1_4_k_cu_9cdf79cd_313494cuda3std3__45__cpo3endE:
	.zero		1
	.type		_ZN40_INTERNAL_88f2ddd1_4_k_cu_9cdf79cd_313494cuda3std3__419piecewise_constructE,@object
	.size		_ZN40_INTERNAL_88f2ddd1_4_k_cu_9cdf79cd_313494cuda3std3__419piecewise_constructE,(_ZN40_INTERNAL_88f2ddd1_4_k_cu_9cdf79cd_313494cuda3std3__45__cpo4cendE - _ZN40_INTERNAL_88f2ddd1_4_k_cu_9cdf79cd_313494cuda3std3__419piecewise_constructE)
_ZN40_INTERNAL_88f2ddd1_4_k_cu_9cdf79cd_313494cuda3std3__419piecewise_constructE:
	.zero		1
	.type		_ZN40_INTERNAL_88f2ddd1_4_k_cu_9cdf79cd_313494cuda3std3__45__cpo4cendE,@object
	.size		_ZN40_INTERNAL_88f2ddd1_4_k_cu_9cdf79cd_313494cuda3std3__45__cpo4cendE,(_ZN40_INTERNAL_88f2ddd1_4_k_cu_9cdf79cd_313494cuda3std6ranges3__45__cpo4swapE - _ZN40_INTERNAL_88f2ddd1_4_k_cu_9cdf79cd_313494cuda3std3__45__cpo4cendE)
_ZN40_INTERNAL_88f2ddd1_4_k_cu_9cdf79cd_313494cuda3std3__45__cpo4cendE:
	.zero		1
	.type		_ZN40_INTERNAL_88f2ddd1_4_k_cu_9cdf79cd_313494cuda3std6ranges3__45__cpo4swapE,@object
	.size		_ZN40_INTERNAL_88f2ddd1_4_k_cu_9cdf79cd_313494cuda3std6ranges3__45__cpo4swapE,(.L_10 - _ZN40_INTERNAL_88f2ddd1_4_k_cu_9cdf79cd_313494cuda3std6ranges3__45__cpo4swapE)
_ZN40_INTERNAL_88f2ddd1_4_k_cu_9cdf79cd_313494cuda3std6ranges3__45__cpo4swapE:
	.zero		1
.L_10:


//--------------------- .nv.constant0._ZN7cutlass13device_kernelINS_4gemm6kernel13GemmUniversalIN4cute5tupleIJiiiiEEENS1_10collective13CollectiveMmaINS1_35MainloopSm100TmaUmmaWarpSpecializedILi2ELi2ELi4ENS5_IJNS4_1CILi4EEENSA_ILi1EEESC_EEEEENS5_IJNSA_ILi64EEENSA_ILi128EEESG_EEEfNS5_IJlSC_lEEEfSI_NS4_8TiledMMAINS4_8MMA_AtomIJNS4_17SM100_MMA_TF32_SSINS_10tfloat32_tESM_fLi64ELi128ELNS4_4UMMA5MajorE0ELSO_0ELNSN_7ScaleInE0ELSP_0EEEEEENS4_6LayoutINS5_IJSC_SC_SC_EEENS5_IJNSA_ILi0EEESU_SU_EEEEENS5_IJNS4_10UnderscoreESX_SX_EEEEENS4_13SM90_TMA_LOADENS4_14ComposedLayoutINS4_7SwizzleILi3ELi4ELi3EEENS4_18smem_ptr_flag_bitsILi32EEENSS_INS5_IJNSA_ILi8EEENSA_ILi32EEEEEENS5_IJS17_SC_EEEEEEEvNS4_8identityENS4_23SM90_TMA_LOAD_MULTICASTES1B_vS1C_EENS_8epilogue10collective18CollectiveEpilogueINS1F_23Sm100TmaWarpSpecializedILi4ELi2ELi16ELb1ELb0EEEJSH_NS5_IJNSS_ISF_SC_EENSS_IS17_SC_EEEEEfSI_fSI_NS1F_6fusion15FusionCallbacksIS1J_NS1N_17LinearCombinationIffffLNS_15FloatRoundStyleE2EEESH_S1M_JEEENS4_5SM1004TMEM4LOAD26SM100_TMEM_LOAD_16dp128b8xES10_S1B_NS4_17SM75_U32x4_LDSM_NENS4_14SM90_TMA_STOREES1B_NS4_17SM90_U32x4_STSM_NENS4_39AutoVectorizingCopyWithAssumedAlignmentILi128EEEEEEvvEEEEvNT_6ParamsE --------------------------
	.section	.nv.constant0._ZN7cutlass13device_kernelINS_4gemm6kernel13GemmUniversalIN4cute5tupleIJiiiiEEENS1_10collective13CollectiveMmaINS1_35MainloopSm100TmaUmmaWarpSpecializedILi2ELi2ELi4ENS5_IJNS4_1CILi4EEENSA_ILi1EEESC_EEEEENS5_IJNSA_ILi64EEENSA_ILi128EEESG_EEEfNS5_IJlSC_lEEEfSI_NS4_8TiledMMAINS4_8MMA_AtomIJNS4_17SM100_MMA_TF32_SSINS_10tfloat32_tESM_fLi64ELi128ELNS4_4UMMA5MajorE0ELSO_0ELNSN_7ScaleInE0ELSP_0EEEEEENS4_6LayoutINS5_IJSC_SC_SC_EEENS5_IJNSA_ILi0EEESU_SU_EEEEENS5_IJNS4_10UnderscoreESX_SX_EEEEENS4_13SM90_TMA_LOADENS4_14ComposedLayoutINS4_7SwizzleILi3ELi4ELi3EEENS4_18smem_ptr_flag_bitsILi32EEENSS_INS5_IJNSA_ILi8EEENSA_ILi32EEEEEENS5_IJS17_SC_EEEEEEEvNS4_8identityENS4_23SM90_TMA_LOAD_MULTICASTES1B_vS1C_EENS_8epilogue10collective18CollectiveEpilogueINS1F_23Sm100TmaWarpSpecializedILi4ELi2ELi16ELb1ELb0EEEJSH_NS5_IJNSS_ISF_SC_EENSS_IS17_SC_EEEEEfSI_fSI_NS1F_6fusion15FusionCallbacksIS1J_NS1N_17LinearCombinationIffffLNS_15FloatRoundStyleE2EEESH_S1M_JEEENS4_5SM1004TMEM4LOAD26SM100_TMEM_LOAD_16dp128b8xES10_S1B_NS4_17SM75_U32x4_LDSM_NENS4_14SM90_TMA_STOREES1B_NS4_17SM90_U32x4_STSM_NENS4_39AutoVectorizingCopyWithAssumedAlignmentILi128EEEEEEvvEEEEvNT_6ParamsE,"a",@progbits
	.sectionflags	@""
	.align	4
.nv.constant0._ZN7cutlass13device_kernelINS_4gemm6kernel13GemmUniversalIN4cute5tupleIJiiiiEEENS1_10collective13CollectiveMmaINS1_35MainloopSm100TmaUmmaWarpSpecializedILi2ELi2ELi4ENS5_IJNS4_1CILi4EEENSA_ILi1EEESC_EEEEENS5_IJNSA_ILi64EEENSA_ILi128EEESG_EEEfNS5_IJlSC_lEEEfSI_NS4_8TiledMMAINS4_8MMA_AtomIJNS4_17SM100_MMA_TF32_SSINS_10tfloat32_tESM_fLi64ELi128ELNS4_4UMMA5MajorE0ELSO_0ELNSN_7ScaleInE0ELSP_0EEEEEENS4_6LayoutINS5_IJSC_SC_SC_EEENS5_IJNSA_ILi0EEESU_SU_EEEEENS5_IJNS4_10UnderscoreESX_SX_EEEEENS4_13SM90_TMA_LOADENS4_14ComposedLayoutINS4_7SwizzleILi3ELi4ELi3EEENS4_18smem_ptr_flag_bitsILi32EEENSS_INS5_IJNSA_ILi8EEENSA_ILi32EEEEEENS5_IJS17_SC_EEEEEEEvNS4_8identityENS4_23SM90_TMA_LOAD_MULTICASTES1B_vS1C_EENS_8epilogue10collective18CollectiveEpilogueINS1F_23Sm100TmaWarpSpecializedILi4ELi2ELi16ELb1ELb0EEEJSH_NS5_IJNSS_ISF_SC_EENSS_IS17_SC_EEEEEfSI_fSI_NS1F_6fusion15FusionCallbacksIS1J_NS1N_17LinearCombinationIffffLNS_15FloatRoundStyleE2EEESH_S1M_JEEENS4_5SM1004TMEM4LOAD26SM100_TMEM_LOAD_16dp128b8xES10_S1B_NS4_17SM75_U32x4_LDSM_NENS4_14SM90_TMA_STOREES1B_NS4_17SM90_U32x4_STSM_NENS4_39AutoVectorizingCopyWithAssumedAlignmentILi128EEEEEEvvEEEEvNT_6ParamsE:
	.zero		2944


//--------------------- SYMBOLS --------------------------

	.type		.nv.reservedSmem.offset0,@object
	.size		.nv.reservedSmem.offset0,0x4
	.type		.nv.reservedSmem.cap,@object
	.size		.nv.reservedSmem.cap,0x4
	.type		__assertfail,@function
